//
// Generated by NVIDIA NVVM Compiler
//
// Compiler Build ID: CL-36424714
// Cuda compilation tools, release 13.0, V13.0.88
// Based on NVVM 20.0.0
//

.version 9.0
.target sm_100
.address_size 64

	// .globl	sepal_simulation
.extern .func  (.param .b32 func_retval0) vprintf
(
	.param .b64 vprintf_param_0,
	.param .b64 vprintf_param_1
)
;
// _ZZ27compute_entropy_cooperativeE16total_sum_shared has been demoted
// _ZZ27compute_entropy_cooperativeE14entropy_shared has been demoted
// _ZZ16sepal_simulationE12prev_entropy has been demoted
// _ZZ16sepal_simulationE16convergence_iter has been demoted
// _ZZ16sepal_simulationE14converged_flag has been demoted
.global .align 1 .b8 $str[60] = {71, 101, 110, 101, 32, 37, 100, 44, 32, 105, 116, 101, 114, 32, 37, 100, 44, 32, 115, 97, 116, 95, 110, 111, 100, 101, 32, 37, 100, 44, 32, 110, 101, 105, 103, 104, 98, 111, 114, 32, 37, 100, 58, 32, 105, 100, 120, 61, 37, 100, 44, 32, 118, 97, 108, 61, 37, 101, 10};
.global .align 1 .b8 $str$1[59] = {71, 101, 110, 101, 32, 37, 100, 44, 32, 105, 116, 101, 114, 32, 37, 100, 44, 32, 115, 97, 116, 95, 110, 111, 100, 101, 32, 37, 100, 58, 32, 99, 101, 110, 116, 101, 114, 61, 37, 101, 44, 32, 110, 101, 105, 103, 104, 98, 111, 114, 95, 115, 117, 109, 61, 37, 101, 10};

.visible .entry sepal_simulation(
	.param .u64 .ptr .align 1 sepal_simulation_param_0,
	.param .u64 .ptr .align 1 sepal_simulation_param_1,
	.param .u64 .ptr .align 1 sepal_simulation_param_2,
	.param .u64 .ptr .align 1 sepal_simulation_param_3,
	.param .u64 .ptr .align 1 sepal_simulation_param_4,
	.param .u32 sepal_simulation_param_5,
	.param .u32 sepal_simulation_param_6,
	.param .u32 sepal_simulation_param_7,
	.param .u32 sepal_simulation_param_8,
	.param .u32 sepal_simulation_param_9,
	.param .u32 sepal_simulation_param_10,
	.param .u32 sepal_simulation_param_11,
	.param .f32 sepal_simulation_param_12,
	.param .f32 sepal_simulation_param_13,
	.param .u8 sepal_simulation_param_14
)
{
	.local .align 16 .b8 	__local_depot0[32];
	.reg .b64 	%SP;
	.reg .b64 	%SPL;
	.reg .pred 	%p<104>;
	.reg .b16 	%rs<6>;
	.reg .b32 	%r<262>;
	.reg .b32 	%f<4>;
	.reg .b64 	%rd<196>;
	.reg .b64 	%fd<330>;
	// demoted variable
	.shared .align 8 .b8 _ZZ27compute_entropy_cooperativeE16total_sum_shared[2048];
	// demoted variable
	.shared .align 8 .b8 _ZZ27compute_entropy_cooperativeE14entropy_shared[2048];
	// demoted variable
	.shared .align 8 .f64 _ZZ16sepal_simulationE12prev_entropy;
	// demoted variable
	.shared .align 4 .u32 _ZZ16sepal_simulationE16convergence_iter;
	// demoted variable
	.shared .align 1 .u8 _ZZ16sepal_simulationE14converged_flag;
	mov.u64 	%SPL, __local_depot0;
	cvta.local.u64 	%SP, %SPL;
	ld.param.u64 	%rd18, [sepal_simulation_param_0];
	ld.param.u64 	%rd19, [sepal_simulation_param_1];
	ld.param.u64 	%rd20, [sepal_simulation_param_2];
	ld.param.u64 	%rd21, [sepal_simulation_param_3];
	ld.param.u64 	%rd22, [sepal_simulation_param_4];
	ld.param.u32 	%r93, [sepal_simulation_param_5];
	ld.param.u32 	%r99, [sepal_simulation_param_6];
	ld.param.u32 	%r94, [sepal_simulation_param_7];
	ld.param.u32 	%r95, [sepal_simulation_param_8];
	ld.param.u32 	%r96, [sepal_simulation_param_9];
	ld.param.u32 	%r97, [sepal_simulation_param_10];
	ld.param.u32 	%r98, [sepal_simulation_param_11];
	ld.param.f32 	%f1, [sepal_simulation_param_12];
	ld.param.f32 	%f2, [sepal_simulation_param_13];
	ld.param.s8 	%rs1, [sepal_simulation_param_14];
	cvta.to.global.u64 	%rd1, %rd20;
	cvta.to.global.u64 	%rd2, %rd21;
	cvta.to.global.u64 	%rd3, %rd22;
	add.u64 	%rd4, %SPL, 0;
	mov.u32 	%r1, %ctaid.x;
	mov.u32 	%r2, %tid.x;
	mov.u32 	%r3, %ntid.x;
	setp.ge.s32 	%p6, %r1, %r99;
	@%p6 bra 	$L__BB0_132;
	cvta.to.global.u64 	%rd24, %rd18;
	cvta.to.global.u64 	%rd25, %rd19;
	mul.lo.s32 	%r100, %r93, %r1;
	mul.wide.s32 	%rd26, %r100, 8;
	add.s64 	%rd5, %rd24, %rd26;
	add.s64 	%rd6, %rd25, %rd26;
	setp.ne.s32 	%p7, %r2, 0;
	@%p7 bra 	$L__BB0_3;
	mov.b64 	%rd27, 4607182418800017408;
	st.shared.u64 	[_ZZ16sepal_simulationE12prev_entropy], %rd27;
	mov.b32 	%r101, -1;
	st.shared.u32 	[_ZZ16sepal_simulationE16convergence_iter], %r101;
	mov.b16 	%rs2, 0;
	st.shared.u8 	[_ZZ16sepal_simulationE14converged_flag], %rs2;
$L__BB0_3:
	bar.sync 	0;
	setp.lt.s32 	%p8, %r98, 1;
	@%p8 bra 	$L__BB0_128;
	setp.ne.s16 	%p9, %rs1, 0;
	setp.lt.u32 	%p10, %r1, 2;
	and.pred  	%p1, %p9, %p10;
	cvt.f64.f32 	%fd1, %f1;
	shl.b32 	%r104, %r2, 3;
	mov.u32 	%r105, _ZZ27compute_entropy_cooperativeE16total_sum_shared;
	add.s32 	%r4, %r105, %r104;
	mov.b32 	%r106, 1127219200;
	mov.b32 	%r107, -2147483648;
	mov.b64 	%fd2, {%r107, %r106};
	mov.u32 	%r108, _ZZ27compute_entropy_cooperativeE14entropy_shared;
	add.s32 	%r5, %r108, %r104;
	cvt.rn.f64.s32 	%fd3, %r94;
	cvt.f64.f32 	%fd4, %f2;
	and.b32  	%r6, %r97, 7;
	and.b32  	%r7, %r97, 3;
	add.s32 	%r8, %r2, %r3;
	max.s32 	%r109, %r94, %r8;
	setp.lt.s32 	%p11, %r8, %r94;
	selp.u32 	%r110, 1, 0, %p11;
	add.s32 	%r111, %r8, %r110;
	sub.s32 	%r112, %r109, %r111;
	div.u32 	%r113, %r112, %r3;
	add.s32 	%r9, %r113, %r110;
	add.s32 	%r114, %r9, 1;
	max.s32 	%r115, %r95, %r8;
	setp.lt.s32 	%p12, %r8, %r95;
	selp.u32 	%r116, 1, 0, %p12;
	add.s32 	%r117, %r8, %r116;
	sub.s32 	%r118, %r115, %r117;
	div.u32 	%r119, %r118, %r3;
	add.s32 	%r10, %r119, %r116;
	and.b32  	%r11, %r97, 2147483640;
	and.b32  	%r12, %r97, 1;
	and.b32  	%r13, %r114, 3;
	mul.wide.u32 	%rd28, %r2, 8;
	add.s64 	%rd7, %rd6, %rd28;
	add.s64 	%rd8, %rd5, %rd28;
	mul.wide.s32 	%rd29, %r3, 8;
	add.s64 	%rd9, %rd7, %rd29;
	add.s64 	%rd10, %rd8, %rd29;
	add.s32 	%r14, %r8, %r3;
	add.s64 	%rd11, %rd10, %rd29;
	add.s32 	%r15, %r14, %r3;
	and.b32  	%r16, %r10, 3;
	mul.wide.u32 	%rd30, %r2, 4;
	add.s64 	%rd12, %rd2, %rd30;
	mul.wide.s32 	%rd31, %r94, 8;
	add.s64 	%rd13, %rd8, %rd31;
	mul.wide.s32 	%rd32, %r3, 4;
	add.s64 	%rd14, %rd12, %rd32;
	shl.b32 	%r17, %r3, 3;
	cvt.u64.u32 	%rd33, %r17;
	add.s64 	%rd15, %rd13, %rd33;
	mov.b32 	%r234, 0;
$L__BB0_5:
	setp.ge.s32 	%p13, %r2, %r94;
	@%p13 bra 	$L__BB0_56;
	setp.lt.u32 	%p14, %r234, 3;
	and.pred  	%p2, %p1, %p14;
	mov.u32 	%r235, %r2;
$L__BB0_7:
	setp.lt.s32 	%p15, %r97, 1;
	setp.lt.u32 	%p16, %r235, 3;
	and.pred  	%p3, %p2, %p16;
	mov.f64 	%fd307, 0d0000000000000000;
	@%p15 bra 	$L__BB0_48;
	setp.lt.u32 	%p17, %r97, 8;
	mul.lo.s32 	%r20, %r235, %r97;
	mov.f64 	%fd307, 0d0000000000000000;
	mov.b32 	%r238, 0;
	@%p17 bra 	$L__BB0_27;
	mov.f64 	%fd307, 0d0000000000000000;
	mov.b32 	%r236, 0;
	not.pred 	%p18, %p3;
$L__BB0_10:
	.pragma "nounroll";
	add.s32 	%r122, %r236, %r20;
	mul.wide.u32 	%rd34, %r122, 4;
	add.s64 	%rd16, %rd1, %rd34;
	ld.global.nc.u32 	%r22, [%rd16];
	mul.wide.s32 	%rd35, %r22, 8;
	add.s64 	%rd36, %rd5, %rd35;
	ld.global.f64 	%fd6, [%rd36];
	@%p18 bra 	$L__BB0_12;
	st.local.v4.u32 	[%rd4], {%r1, %r234, %r235, %r236};
	st.local.u32 	[%rd4+16], %r22;
	st.local.f64 	[%rd4+24], %fd6;
	mov.u64 	%rd37, $str;
	cvta.global.u64 	%rd38, %rd37;
	add.u64 	%rd39, %SP, 0;
	{ // callseq 0, 0
	.param .b64 param0;
	st.param.b64 	[param0], %rd38;
	.param .b64 param1;
	st.param.b64 	[param1], %rd39;
	.param .b32 retval0;
	call.uni (retval0), 
	vprintf, 
	(
	param0, 
	param1
	);
	ld.param.b32 	%r123, [retval0];
	} // callseq 0
$L__BB0_12:
	ld.global.nc.u32 	%r23, [%rd16+4];
	mul.wide.s32 	%rd40, %r23, 8;
	add.s64 	%rd41, %rd5, %rd40;
	ld.global.f64 	%fd7, [%rd41];
	add.f64 	%fd8, %fd307, %fd6;
	@%p18 bra 	$L__BB0_14;
	add.s32 	%r125, %r236, 1;
	st.local.v4.u32 	[%rd4], {%r1, %r234, %r235, %r125};
	st.local.u32 	[%rd4+16], %r23;
	st.local.f64 	[%rd4+24], %fd7;
	mov.u64 	%rd42, $str;
	cvta.global.u64 	%rd43, %rd42;
	add.u64 	%rd44, %SP, 0;
	{ // callseq 1, 0
	.param .b64 param0;
	st.param.b64 	[param0], %rd43;
	.param .b64 param1;
	st.param.b64 	[param1], %rd44;
	.param .b32 retval0;
	call.uni (retval0), 
	vprintf, 
	(
	param0, 
	param1
	);
	ld.param.b32 	%r126, [retval0];
	} // callseq 1
$L__BB0_14:
	ld.global.nc.u32 	%r24, [%rd16+8];
	mul.wide.s32 	%rd45, %r24, 8;
	add.s64 	%rd46, %rd5, %rd45;
	ld.global.f64 	%fd9, [%rd46];
	add.f64 	%fd10, %fd8, %fd7;
	@%p18 bra 	$L__BB0_16;
	add.s32 	%r128, %r236, 2;
	st.local.v4.u32 	[%rd4], {%r1, %r234, %r235, %r128};
	st.local.u32 	[%rd4+16], %r24;
	st.local.f64 	[%rd4+24], %fd9;
	mov.u64 	%rd47, $str;
	cvta.global.u64 	%rd48, %rd47;
	add.u64 	%rd49, %SP, 0;
	{ // callseq 2, 0
	.param .b64 param0;
	st.param.b64 	[param0], %rd48;
	.param .b64 param1;
	st.param.b64 	[param1], %rd49;
	.param .b32 retval0;
	call.uni (retval0), 
	vprintf, 
	(
	param0, 
	param1
	);
	ld.param.b32 	%r129, [retval0];
	} // callseq 2
$L__BB0_16:
	ld.global.nc.u32 	%r25, [%rd16+12];
	mul.wide.s32 	%rd50, %r25, 8;
	add.s64 	%rd51, %rd5, %rd50;
	ld.global.f64 	%fd11, [%rd51];
	add.f64 	%fd12, %fd10, %fd9;
	@%p18 bra 	$L__BB0_18;
	add.s32 	%r131, %r236, 3;
	st.local.v4.u32 	[%rd4], {%r1, %r234, %r235, %r131};
	st.local.u32 	[%rd4+16], %r25;
	st.local.f64 	[%rd4+24], %fd11;
	mov.u64 	%rd52, $str;
	cvta.global.u64 	%rd53, %rd52;
	add.u64 	%rd54, %SP, 0;
	{ // callseq 3, 0
	.param .b64 param0;
	st.param.b64 	[param0], %rd53;
	.param .b64 param1;
	st.param.b64 	[param1], %rd54;
	.param .b32 retval0;
	call.uni (retval0), 
	vprintf, 
	(
	param0, 
	param1
	);
	ld.param.b32 	%r132, [retval0];
	} // callseq 3
$L__BB0_18:
	ld.global.nc.u32 	%r26, [%rd16+16];
	mul.wide.s32 	%rd55, %r26, 8;
	add.s64 	%rd56, %rd5, %rd55;
	ld.global.f64 	%fd13, [%rd56];
	add.f64 	%fd14, %fd12, %fd11;
	@%p18 bra 	$L__BB0_20;
	add.s32 	%r134, %r236, 4;
	st.local.v4.u32 	[%rd4], {%r1, %r234, %r235, %r134};
	st.local.u32 	[%rd4+16], %r26;
	st.local.f64 	[%rd4+24], %fd13;
	mov.u64 	%rd57, $str;
	cvta.global.u64 	%rd58, %rd57;
	add.u64 	%rd59, %SP, 0;
	{ // callseq 4, 0
	.param .b64 param0;
	st.param.b64 	[param0], %rd58;
	.param .b64 param1;
	st.param.b64 	[param1], %rd59;
	.param .b32 retval0;
	call.uni (retval0), 
	vprintf, 
	(
	param0, 
	param1
	);
	ld.param.b32 	%r135, [retval0];
	} // callseq 4
$L__BB0_20:
	ld.global.nc.u32 	%r27, [%rd16+20];
	mul.wide.s32 	%rd60, %r27, 8;
	add.s64 	%rd61, %rd5, %rd60;
	ld.global.f64 	%fd15, [%rd61];
	add.f64 	%fd16, %fd14, %fd13;
	@%p18 bra 	$L__BB0_22;
	add.s32 	%r137, %r236, 5;
	st.local.v4.u32 	[%rd4], {%r1, %r234, %r235, %r137};
	st.local.u32 	[%rd4+16], %r27;
	st.local.f64 	[%rd4+24], %fd15;
	mov.u64 	%rd62, $str;
	cvta.global.u64 	%rd63, %rd62;
	add.u64 	%rd64, %SP, 0;
	{ // callseq 5, 0
	.param .b64 param0;
	st.param.b64 	[param0], %rd63;
	.param .b64 param1;
	st.param.b64 	[param1], %rd64;
	.param .b32 retval0;
	call.uni (retval0), 
	vprintf, 
	(
	param0, 
	param1
	);
	ld.param.b32 	%r138, [retval0];
	} // callseq 5
$L__BB0_22:
	ld.global.nc.u32 	%r28, [%rd16+24];
	mul.wide.s32 	%rd65, %r28, 8;
	add.s64 	%rd66, %rd5, %rd65;
	ld.global.f64 	%fd17, [%rd66];
	add.f64 	%fd18, %fd16, %fd15;
	@%p18 bra 	$L__BB0_24;
	add.s32 	%r140, %r236, 6;
	st.local.v4.u32 	[%rd4], {%r1, %r234, %r235, %r140};
	st.local.u32 	[%rd4+16], %r28;
	st.local.f64 	[%rd4+24], %fd17;
	mov.u64 	%rd67, $str;
	cvta.global.u64 	%rd68, %rd67;
	add.u64 	%rd69, %SP, 0;
	{ // callseq 6, 0
	.param .b64 param0;
	st.param.b64 	[param0], %rd68;
	.param .b64 param1;
	st.param.b64 	[param1], %rd69;
	.param .b32 retval0;
	call.uni (retval0), 
	vprintf, 
	(
	param0, 
	param1
	);
	ld.param.b32 	%r141, [retval0];
	} // callseq 6
$L__BB0_24:
	ld.global.nc.u32 	%r29, [%rd16+28];
	mul.wide.s32 	%rd70, %r29, 8;
	add.s64 	%rd71, %rd5, %rd70;
	ld.global.f64 	%fd19, [%rd71];
	add.f64 	%fd102, %fd18, %fd17;
	add.f64 	%fd307, %fd102, %fd19;
	@%p18 bra 	$L__BB0_26;
	add.s32 	%r143, %r236, 7;
	st.local.v4.u32 	[%rd4], {%r1, %r234, %r235, %r143};
	st.local.u32 	[%rd4+16], %r29;
	st.local.f64 	[%rd4+24], %fd19;
	mov.u64 	%rd72, $str;
	cvta.global.u64 	%rd73, %rd72;
	add.u64 	%rd74, %SP, 0;
	{ // callseq 7, 0
	.param .b64 param0;
	st.param.b64 	[param0], %rd73;
	.param .b64 param1;
	st.param.b64 	[param1], %rd74;
	.param .b32 retval0;
	call.uni (retval0), 
	vprintf, 
	(
	param0, 
	param1
	);
	ld.param.b32 	%r144, [retval0];
	} // callseq 7
$L__BB0_26:
	add.s32 	%r236, %r236, 8;
	setp.ne.s32 	%p26, %r236, %r11;
	mov.u32 	%r238, %r11;
	@%p26 bra 	$L__BB0_10;
$L__BB0_27:
	setp.eq.s32 	%p27, %r6, 0;
	@%p27 bra 	$L__BB0_48;
	add.s32 	%r146, %r6, -1;
	setp.lt.u32 	%p28, %r146, 3;
	@%p28 bra 	$L__BB0_38;
	add.s32 	%r147, %r238, %r20;
	mul.wide.u32 	%rd75, %r147, 4;
	add.s64 	%rd76, %rd1, %rd75;
	ld.global.nc.u32 	%r32, [%rd76];
	mul.wide.s32 	%rd77, %r32, 8;
	add.s64 	%rd78, %rd5, %rd77;
	ld.global.f64 	%fd23, [%rd78];
	not.pred 	%p29, %p3;
	@%p29 bra 	$L__BB0_31;
	st.local.v4.u32 	[%rd4], {%r1, %r234, %r235, %r238};
	st.local.u32 	[%rd4+16], %r32;
	st.local.f64 	[%rd4+24], %fd23;
	mov.u64 	%rd79, $str;
	cvta.global.u64 	%rd80, %rd79;
	add.u64 	%rd81, %SP, 0;
	{ // callseq 8, 0
	.param .b64 param0;
	st.param.b64 	[param0], %rd80;
	.param .b64 param1;
	st.param.b64 	[param1], %rd81;
	.param .b32 retval0;
	call.uni (retval0), 
	vprintf, 
	(
	param0, 
	param1
	);
	ld.param.b32 	%r148, [retval0];
	} // callseq 8
$L__BB0_31:
	cvt.u64.u32 	%rd82, %r20;
	cvt.u64.u32 	%rd83, %r238;
	add.s64 	%rd84, %rd83, %rd82;
	shl.b64 	%rd85, %rd84, 2;
	add.s64 	%rd17, %rd1, %rd85;
	ld.global.nc.u32 	%r33, [%rd17+4];
	mul.wide.s32 	%rd86, %r33, 8;
	add.s64 	%rd87, %rd5, %rd86;
	ld.global.f64 	%fd24, [%rd87];
	add.f64 	%fd25, %fd307, %fd23;
	not.pred 	%p30, %p3;
	@%p30 bra 	$L__BB0_33;
	add.s32 	%r150, %r238, 1;
	st.local.v4.u32 	[%rd4], {%r1, %r234, %r235, %r150};
	st.local.u32 	[%rd4+16], %r33;
	st.local.f64 	[%rd4+24], %fd24;
	mov.u64 	%rd88, $str;
	cvta.global.u64 	%rd89, %rd88;
	add.u64 	%rd90, %SP, 0;
	{ // callseq 9, 0
	.param .b64 param0;
	st.param.b64 	[param0], %rd89;
	.param .b64 param1;
	st.param.b64 	[param1], %rd90;
	.param .b32 retval0;
	call.uni (retval0), 
	vprintf, 
	(
	param0, 
	param1
	);
	ld.param.b32 	%r151, [retval0];
	} // callseq 9
$L__BB0_33:
	ld.global.nc.u32 	%r34, [%rd17+8];
	mul.wide.s32 	%rd91, %r34, 8;
	add.s64 	%rd92, %rd5, %rd91;
	ld.global.f64 	%fd26, [%rd92];
	add.f64 	%fd27, %fd25, %fd24;
	not.pred 	%p31, %p3;
	@%p31 bra 	$L__BB0_35;
	add.s32 	%r153, %r238, 2;
	st.local.v4.u32 	[%rd4], {%r1, %r234, %r235, %r153};
	st.local.u32 	[%rd4+16], %r34;
	st.local.f64 	[%rd4+24], %fd26;
	mov.u64 	%rd93, $str;
	cvta.global.u64 	%rd94, %rd93;
	add.u64 	%rd95, %SP, 0;
	{ // callseq 10, 0
	.param .b64 param0;
	st.param.b64 	[param0], %rd94;
	.param .b64 param1;
	st.param.b64 	[param1], %rd95;
	.param .b32 retval0;
	call.uni (retval0), 
	vprintf, 
	(
	param0, 
	param1
	);
	ld.param.b32 	%r154, [retval0];
	} // callseq 10
$L__BB0_35:
	ld.global.nc.u32 	%r35, [%rd17+12];
	mul.wide.s32 	%rd96, %r35, 8;
	add.s64 	%rd97, %rd5, %rd96;
	ld.global.f64 	%fd28, [%rd97];
	add.f64 	%fd29, %fd27, %fd26;
	not.pred 	%p32, %p3;
	@%p32 bra 	$L__BB0_37;
	add.s32 	%r156, %r238, 3;
	st.local.v4.u32 	[%rd4], {%r1, %r234, %r235, %r156};
	st.local.u32 	[%rd4+16], %r35;
	st.local.f64 	[%rd4+24], %fd28;
	mov.u64 	%rd98, $str;
	cvta.global.u64 	%rd99, %rd98;
	add.u64 	%rd100, %SP, 0;
	{ // callseq 11, 0
	.param .b64 param0;
	st.param.b64 	[param0], %rd99;
	.param .b64 param1;
	st.param.b64 	[param1], %rd100;
	.param .b32 retval0;
	call.uni (retval0), 
	vprintf, 
	(
	param0, 
	param1
	);
	ld.param.b32 	%r157, [retval0];
	} // callseq 11
$L__BB0_37:
	add.f64 	%fd307, %fd29, %fd28;
	add.s32 	%r238, %r238, 4;
$L__BB0_38:
	setp.eq.s32 	%p33, %r7, 0;
	@%p33 bra 	$L__BB0_48;
	setp.eq.s32 	%p34, %r7, 1;
	@%p34 bra 	$L__BB0_45;
	add.s32 	%r159, %r238, %r20;
	mul.wide.u32 	%rd101, %r159, 4;
	add.s64 	%rd102, %rd1, %rd101;
	ld.global.nc.u32 	%r38, [%rd102];
	mul.wide.s32 	%rd103, %r38, 8;
	add.s64 	%rd104, %rd5, %rd103;
	ld.global.f64 	%fd33, [%rd104];
	not.pred 	%p35, %p3;
	@%p35 bra 	$L__BB0_42;
	st.local.v4.u32 	[%rd4], {%r1, %r234, %r235, %r238};
	st.local.u32 	[%rd4+16], %r38;
	st.local.f64 	[%rd4+24], %fd33;
	mov.u64 	%rd105, $str;
	cvta.global.u64 	%rd106, %rd105;
	add.u64 	%rd107, %SP, 0;
	{ // callseq 12, 0
	.param .b64 param0;
	st.param.b64 	[param0], %rd106;
	.param .b64 param1;
	st.param.b64 	[param1], %rd107;
	.param .b32 retval0;
	call.uni (retval0), 
	vprintf, 
	(
	param0, 
	param1
	);
	ld.param.b32 	%r160, [retval0];
	} // callseq 12
$L__BB0_42:
	cvt.u64.u32 	%rd108, %r20;
	cvt.u64.u32 	%rd109, %r238;
	add.s64 	%rd110, %rd109, %rd108;
	shl.b64 	%rd111, %rd110, 2;
	add.s64 	%rd112, %rd1, %rd111;
	ld.global.nc.u32 	%r39, [%rd112+4];
	mul.wide.s32 	%rd113, %r39, 8;
	add.s64 	%rd114, %rd5, %rd113;
	ld.global.f64 	%fd34, [%rd114];
	add.f64 	%fd35, %fd307, %fd33;
	not.pred 	%p36, %p3;
	@%p36 bra 	$L__BB0_44;
	add.s32 	%r162, %r238, 1;
	st.local.v4.u32 	[%rd4], {%r1, %r234, %r235, %r162};
	st.local.u32 	[%rd4+16], %r39;
	st.local.f64 	[%rd4+24], %fd34;
	mov.u64 	%rd115, $str;
	cvta.global.u64 	%rd116, %rd115;
	add.u64 	%rd117, %SP, 0;
	{ // callseq 13, 0
	.param .b64 param0;
	st.param.b64 	[param0], %rd116;
	.param .b64 param1;
	st.param.b64 	[param1], %rd117;
	.param .b32 retval0;
	call.uni (retval0), 
	vprintf, 
	(
	param0, 
	param1
	);
	ld.param.b32 	%r163, [retval0];
	} // callseq 13
$L__BB0_44:
	add.f64 	%fd307, %fd35, %fd34;
	add.s32 	%r238, %r238, 2;
$L__BB0_45:
	setp.eq.s32 	%p37, %r12, 0;
	@%p37 bra 	$L__BB0_48;
	add.s32 	%r165, %r238, %r20;
	mul.wide.u32 	%rd118, %r165, 4;
	add.s64 	%rd119, %rd1, %rd118;
	ld.global.nc.u32 	%r42, [%rd119];
	mul.wide.s32 	%rd120, %r42, 8;
	add.s64 	%rd121, %rd5, %rd120;
	ld.global.f64 	%fd39, [%rd121];
	add.f64 	%fd307, %fd307, %fd39;
	not.pred 	%p38, %p3;
	@%p38 bra 	$L__BB0_48;
	st.local.v4.u32 	[%rd4], {%r1, %r234, %r235, %r238};
	st.local.u32 	[%rd4+16], %r42;
	st.local.f64 	[%rd4+24], %fd39;
	mov.u64 	%rd122, $str;
	cvta.global.u64 	%rd123, %rd122;
	add.u64 	%rd124, %SP, 0;
	{ // callseq 14, 0
	.param .b64 param0;
	st.param.b64 	[param0], %rd123;
	.param .b64 param1;
	st.param.b64 	[param1], %rd124;
	.param .b32 retval0;
	call.uni (retval0), 
	vprintf, 
	(
	param0, 
	param1
	);
	ld.param.b32 	%r166, [retval0];
	} // callseq 14
$L__BB0_48:
	@%p3 bra 	$L__BB0_50;
	mul.wide.u32 	%rd125, %r235, 8;
	add.s64 	%rd126, %rd5, %rd125;
	ld.global.f64 	%fd308, [%rd126];
	bra.uni 	$L__BB0_51;
$L__BB0_50:
	mul.wide.u32 	%rd127, %r235, 8;
	add.s64 	%rd128, %rd5, %rd127;
	ld.global.f64 	%fd308, [%rd128];
	st.local.v2.u32 	[%rd4], {%r1, %r234};
	st.local.u32 	[%rd4+8], %r235;
	st.local.v2.f64 	[%rd4+16], {%fd308, %fd307};
	mov.u64 	%rd129, $str$1;
	cvta.global.u64 	%rd130, %rd129;
	add.u64 	%rd131, %SP, 0;
	{ // callseq 15, 0
	.param .b64 param0;
	st.param.b64 	[param0], %rd130;
	.param .b64 param1;
	st.param.b64 	[param1], %rd131;
	.param .b32 retval0;
	call.uni (retval0), 
	vprintf, 
	(
	param0, 
	param1
	);
	ld.param.b32 	%r168, [retval0];
	} // callseq 15
$L__BB0_51:
	mov.f64 	%fd309, 0d0000000000000000;
	setp.eq.s32 	%p39, %r96, 6;
	@%p39 bra 	$L__BB0_54;
	setp.ne.s32 	%p40, %r96, 4;
	@%p40 bra 	$L__BB0_55;
	fma.rn.f64 	%fd309, %fd308, 0dC010000000000000, %fd307;
	bra.uni 	$L__BB0_55;
$L__BB0_54:
	fma.rn.f64 	%fd106, %fd308, 0dC018000000000000, %fd307;
	add.f64 	%fd107, %fd106, %fd106;
	div.rn.f64 	%fd309, %fd107, 0d4008000000000000;
$L__BB0_55:
	mul.wide.u32 	%rd132, %r235, 8;
	add.s64 	%rd133, %rd6, %rd132;
	st.global.f64 	[%rd133], %fd309;
	add.s32 	%r235, %r235, %r3;
	setp.lt.s32 	%p41, %r235, %r94;
	@%p41 bra 	$L__BB0_7;
$L__BB0_56:
	bar.sync 	0;
	@%p13 bra 	$L__BB0_63;
	setp.eq.s32 	%p43, %r13, 0;
	mov.u32 	%r240, %r2;
	@%p43 bra 	$L__BB0_61;
	setp.eq.s32 	%p44, %r13, 1;
	ld.global.f64 	%fd108, [%rd7];
	ld.global.f64 	%fd109, [%rd8];
	fma.rn.f64 	%fd110, %fd108, %fd1, %fd109;
	max.f64 	%fd111, %fd110, 0d0000000000000000;
	st.global.f64 	[%rd8], %fd111;
	mov.u32 	%r240, %r8;
	@%p44 bra 	$L__BB0_61;
	setp.eq.s32 	%p45, %r13, 2;
	ld.global.f64 	%fd112, [%rd9];
	ld.global.f64 	%fd113, [%rd10];
	fma.rn.f64 	%fd114, %fd112, %fd1, %fd113;
	max.f64 	%fd115, %fd114, 0d0000000000000000;
	st.global.f64 	[%rd10], %fd115;
	mov.u32 	%r240, %r14;
	@%p45 bra 	$L__BB0_61;
	mul.wide.s32 	%rd134, %r3, 8;
	add.s64 	%rd135, %rd9, %rd134;
	ld.global.f64 	%fd116, [%rd135];
	ld.global.f64 	%fd117, [%rd11];
	fma.rn.f64 	%fd118, %fd116, %fd1, %fd117;
	max.f64 	%fd119, %fd118, 0d0000000000000000;
	st.global.f64 	[%rd11], %fd119;
	mov.u32 	%r240, %r15;
$L__BB0_61:
	setp.lt.u32 	%p46, %r9, 3;
	@%p46 bra 	$L__BB0_63;
$L__BB0_62:
	mul.wide.u32 	%rd136, %r240, 8;
	add.s64 	%rd137, %rd6, %rd136;
	ld.global.f64 	%fd120, [%rd137];
	add.s64 	%rd138, %rd5, %rd136;
	ld.global.f64 	%fd121, [%rd138];
	fma.rn.f64 	%fd122, %fd120, %fd1, %fd121;
	max.f64 	%fd123, %fd122, 0d0000000000000000;
	st.global.f64 	[%rd138], %fd123;
	add.s32 	%r170, %r240, %r3;
	mul.wide.u32 	%rd139, %r170, 8;
	add.s64 	%rd140, %rd6, %rd139;
	ld.global.f64 	%fd124, [%rd140];
	add.s64 	%rd141, %rd5, %rd139;
	ld.global.f64 	%fd125, [%rd141];
	fma.rn.f64 	%fd126, %fd124, %fd1, %fd125;
	max.f64 	%fd127, %fd126, 0d0000000000000000;
	st.global.f64 	[%rd141], %fd127;
	add.s32 	%r171, %r170, %r3;
	mul.wide.u32 	%rd142, %r171, 8;
	add.s64 	%rd143, %rd6, %rd142;
	ld.global.f64 	%fd128, [%rd143];
	add.s64 	%rd144, %rd5, %rd142;
	ld.global.f64 	%fd129, [%rd144];
	fma.rn.f64 	%fd130, %fd128, %fd1, %fd129;
	max.f64 	%fd131, %fd130, 0d0000000000000000;
	st.global.f64 	[%rd144], %fd131;
	add.s32 	%r172, %r171, %r3;
	mul.wide.u32 	%rd145, %r172, 8;
	add.s64 	%rd146, %rd6, %rd145;
	ld.global.f64 	%fd132, [%rd146];
	add.s64 	%rd147, %rd5, %rd145;
	ld.global.f64 	%fd133, [%rd147];
	fma.rn.f64 	%fd134, %fd132, %fd1, %fd133;
	max.f64 	%fd135, %fd134, 0d0000000000000000;
	st.global.f64 	[%rd147], %fd135;
	add.s32 	%r240, %r172, %r3;
	setp.lt.s32 	%p47, %r240, %r94;
	@%p47 bra 	$L__BB0_62;
$L__BB0_63:
	setp.ge.s32 	%p48, %r2, %r95;
	bar.sync 	0;
	@%p48 bra 	$L__BB0_70;
	setp.eq.s32 	%p49, %r16, 3;
	mov.u32 	%r242, %r2;
	@%p49 bra 	$L__BB0_68;
	setp.eq.s32 	%p50, %r16, 0;
	ld.global.nc.u32 	%r173, [%rd12];
	mul.wide.s32 	%rd148, %r173, 8;
	add.s64 	%rd149, %rd6, %rd148;
	ld.global.f64 	%fd136, [%rd149];
	ld.global.f64 	%fd137, [%rd13];
	fma.rn.f64 	%fd138, %fd136, %fd1, %fd137;
	max.f64 	%fd139, %fd138, 0d0000000000000000;
	st.global.f64 	[%rd13], %fd139;
	mov.u32 	%r242, %r8;
	@%p50 bra 	$L__BB0_68;
	setp.eq.s32 	%p51, %r16, 1;
	ld.global.nc.u32 	%r174, [%rd14];
	mul.wide.s32 	%rd150, %r174, 8;
	add.s64 	%rd151, %rd6, %rd150;
	ld.global.f64 	%fd140, [%rd151];
	ld.global.f64 	%fd141, [%rd15];
	fma.rn.f64 	%fd142, %fd140, %fd1, %fd141;
	max.f64 	%fd143, %fd142, 0d0000000000000000;
	st.global.f64 	[%rd15], %fd143;
	mov.u32 	%r242, %r14;
	@%p51 bra 	$L__BB0_68;
	mul.wide.s32 	%rd152, %r3, 4;
	add.s64 	%rd153, %rd14, %rd152;
	ld.global.nc.u32 	%r175, [%rd153];
	mul.wide.s32 	%rd154, %r175, 8;
	add.s64 	%rd155, %rd6, %rd154;
	ld.global.f64 	%fd144, [%rd155];
	cvt.u64.u32 	%rd156, %r17;
	add.s64 	%rd157, %rd15, %rd156;
	ld.global.f64 	%fd145, [%rd157];
	fma.rn.f64 	%fd146, %fd144, %fd1, %fd145;
	max.f64 	%fd147, %fd146, 0d0000000000000000;
	st.global.f64 	[%rd157], %fd147;
	mov.u32 	%r242, %r15;
$L__BB0_68:
	setp.lt.u32 	%p52, %r10, 3;
	@%p52 bra 	$L__BB0_70;
$L__BB0_69:
	cvt.u64.u32 	%rd158, %r17;
	mul.wide.u32 	%rd159, %r242, 4;
	add.s64 	%rd160, %rd2, %rd159;
	ld.global.nc.u32 	%r176, [%rd160];
	add.s32 	%r177, %r242, %r94;
	mul.wide.s32 	%rd161, %r176, 8;
	add.s64 	%rd162, %rd6, %rd161;
	ld.global.f64 	%fd148, [%rd162];
	mul.wide.s32 	%rd163, %r177, 8;
	add.s64 	%rd164, %rd5, %rd163;
	ld.global.f64 	%fd149, [%rd164];
	fma.rn.f64 	%fd150, %fd148, %fd1, %fd149;
	max.f64 	%fd151, %fd150, 0d0000000000000000;
	st.global.f64 	[%rd164], %fd151;
	add.s32 	%r178, %r242, %r3;
	mul.wide.u32 	%rd165, %r178, 4;
	add.s64 	%rd166, %rd2, %rd165;
	ld.global.nc.u32 	%r179, [%rd166];
	mul.wide.s32 	%rd167, %r179, 8;
	add.s64 	%rd168, %rd6, %rd167;
	ld.global.f64 	%fd152, [%rd168];
	add.s64 	%rd169, %rd164, %rd158;
	ld.global.f64 	%fd153, [%rd169];
	fma.rn.f64 	%fd154, %fd152, %fd1, %fd153;
	max.f64 	%fd155, %fd154, 0d0000000000000000;
	st.global.f64 	[%rd169], %fd155;
	add.s32 	%r180, %r178, %r3;
	mul.wide.u32 	%rd170, %r180, 4;
	add.s64 	%rd171, %rd2, %rd170;
	ld.global.nc.u32 	%r181, [%rd171];
	mul.wide.s32 	%rd172, %r181, 8;
	add.s64 	%rd173, %rd6, %rd172;
	ld.global.f64 	%fd156, [%rd173];
	add.s64 	%rd174, %rd169, %rd158;
	ld.global.f64 	%fd157, [%rd174];
	fma.rn.f64 	%fd158, %fd156, %fd1, %fd157;
	max.f64 	%fd159, %fd158, 0d0000000000000000;
	st.global.f64 	[%rd174], %fd159;
	add.s32 	%r182, %r180, %r3;
	mul.wide.u32 	%rd175, %r182, 4;
	add.s64 	%rd176, %rd2, %rd175;
	ld.global.nc.u32 	%r183, [%rd176];
	mul.wide.s32 	%rd177, %r183, 8;
	add.s64 	%rd178, %rd6, %rd177;
	ld.global.f64 	%fd160, [%rd178];
	add.s64 	%rd179, %rd174, %rd158;
	ld.global.f64 	%fd161, [%rd179];
	fma.rn.f64 	%fd162, %fd160, %fd1, %fd161;
	max.f64 	%fd163, %fd162, 0d0000000000000000;
	st.global.f64 	[%rd179], %fd163;
	add.s32 	%r242, %r182, %r3;
	setp.lt.s32 	%p53, %r242, %r95;
	@%p53 bra 	$L__BB0_69;
$L__BB0_70:
	bar.sync 	0;
	ld.shared.u8 	%rs3, [_ZZ16sepal_simulationE14converged_flag];
	setp.ne.s16 	%p55, %rs3, 0;
	mov.pred 	%p103, 0;
	@%p55 bra 	$L__BB0_127;
	mov.f64 	%fd313, 0d0000000000000000;
	@%p13 bra 	$L__BB0_78;
	setp.eq.s32 	%p57, %r13, 0;
	mov.f64 	%fd313, 0d0000000000000000;
	mov.u32 	%r244, %r2;
	@%p57 bra 	$L__BB0_76;
	setp.eq.s32 	%p58, %r13, 1;
	ld.global.f64 	%fd167, [%rd8];
	setp.gt.f64 	%p59, %fd167, 0d0000000000000000;
	add.f64 	%fd168, %fd167, 0d0000000000000000;
	selp.f64 	%fd313, %fd168, 0d0000000000000000, %p59;
	mov.u32 	%r244, %r8;
	@%p58 bra 	$L__BB0_76;
	setp.eq.s32 	%p60, %r13, 2;
	ld.global.f64 	%fd169, [%rd10];
	setp.gt.f64 	%p61, %fd169, 0d0000000000000000;
	add.f64 	%fd170, %fd313, %fd169;
	selp.f64 	%fd313, %fd170, %fd313, %p61;
	mov.u32 	%r244, %r14;
	@%p60 bra 	$L__BB0_76;
	ld.global.f64 	%fd171, [%rd11];
	setp.gt.f64 	%p62, %fd171, 0d0000000000000000;
	add.f64 	%fd172, %fd313, %fd171;
	selp.f64 	%fd313, %fd172, %fd313, %p62;
	mov.u32 	%r244, %r15;
$L__BB0_76:
	setp.lt.u32 	%p63, %r9, 3;
	@%p63 bra 	$L__BB0_78;
$L__BB0_77:
	mul.wide.u32 	%rd180, %r244, 8;
	add.s64 	%rd181, %rd5, %rd180;
	ld.global.f64 	%fd173, [%rd181];
	setp.gt.f64 	%p64, %fd173, 0d0000000000000000;
	add.f64 	%fd174, %fd313, %fd173;
	selp.f64 	%fd175, %fd174, %fd313, %p64;
	add.s32 	%r184, %r244, %r3;
	mul.wide.u32 	%rd182, %r184, 8;
	add.s64 	%rd183, %rd5, %rd182;
	ld.global.f64 	%fd176, [%rd183];
	setp.gt.f64 	%p65, %fd176, 0d0000000000000000;
	add.f64 	%fd177, %fd175, %fd176;
	selp.f64 	%fd178, %fd177, %fd175, %p65;
	add.s32 	%r185, %r184, %r3;
	mul.wide.u32 	%rd184, %r185, 8;
	add.s64 	%rd185, %rd5, %rd184;
	ld.global.f64 	%fd179, [%rd185];
	setp.gt.f64 	%p66, %fd179, 0d0000000000000000;
	add.f64 	%fd180, %fd178, %fd179;
	selp.f64 	%fd181, %fd180, %fd178, %p66;
	add.s32 	%r186, %r185, %r3;
	mul.wide.u32 	%rd186, %r186, 8;
	add.s64 	%rd187, %rd5, %rd186;
	ld.global.f64 	%fd182, [%rd187];
	setp.gt.f64 	%p67, %fd182, 0d0000000000000000;
	add.f64 	%fd183, %fd181, %fd182;
	selp.f64 	%fd313, %fd183, %fd181, %p67;
	add.s32 	%r244, %r186, %r3;
	setp.lt.s32 	%p68, %r244, %r94;
	@%p68 bra 	$L__BB0_77;
$L__BB0_78:
	setp.lt.u32 	%p69, %r3, 2;
	st.shared.f64 	[%r4], %fd313;
	bar.sync 	0;
	@%p69 bra 	$L__BB0_83;
	mov.u32 	%r246, %r3;
$L__BB0_80:
	shr.u32 	%r54, %r246, 1;
	setp.ge.u32 	%p70, %r2, %r54;
	@%p70 bra 	$L__BB0_82;
	shl.b32 	%r187, %r54, 3;
	add.s32 	%r188, %r4, %r187;
	ld.shared.f64 	%fd184, [%r188];
	ld.shared.f64 	%fd185, [%r4];
	add.f64 	%fd186, %fd184, %fd185;
	st.shared.f64 	[%r4], %fd186;
$L__BB0_82:
	bar.sync 	0;
	setp.gt.u32 	%p71, %r246, 3;
	mov.u32 	%r246, %r54;
	@%p71 bra 	$L__BB0_80;
$L__BB0_83:
	ld.shared.f64 	%fd56, [_ZZ27compute_entropy_cooperativeE16total_sum_shared];
	setp.le.f64 	%p72, %fd56, 0d0000000000000000;
	mov.f64 	%fd329, 0d0000000000000000;
	@%p72 bra 	$L__BB0_122;
	mov.f64 	%fd323, 0d0000000000000000;
	mov.f64 	%fd317, 0d0000000000000000;
	@%p13 bra 	$L__BB0_116;
	and.b32  	%r189, %r9, 1;
	setp.eq.b32 	%p74, %r189, 1;
	mov.u32 	%r251, %r2;
	@%p74 bra 	$L__BB0_95;
	ld.global.f64 	%fd57, [%rd8];
	setp.leu.f64 	%p75, %fd57, 0d0000000000000000;
	mov.f64 	%fd323, 0d0000000000000000;
	mov.u32 	%r251, %r8;
	@%p75 bra 	$L__BB0_95;
	div.rn.f64 	%fd58, %fd57, %fd56;
	{
	.reg .b32 %temp; 
	mov.b64 	{%temp, %r247}, %fd58;
	}
	{
	.reg .b32 %temp; 
	mov.b64 	{%r248, %temp}, %fd58;
	}
	setp.gt.s32 	%p76, %r247, 1048575;
	mov.b32 	%r249, -1023;
	mov.f64 	%fd314, %fd58;
	@%p76 bra 	$L__BB0_89;
	mul.f64 	%fd314, %fd58, 0d4350000000000000;
	{
	.reg .b32 %temp; 
	mov.b64 	{%temp, %r247}, %fd314;
	}
	{
	.reg .b32 %temp; 
	mov.b64 	{%r248, %temp}, %fd314;
	}
	mov.b32 	%r249, -1077;
$L__BB0_89:
	add.s32 	%r192, %r247, -1;
	setp.lt.u32 	%p77, %r192, 2146435071;
	@%p77 bra 	$L__BB0_91;
	fma.rn.f64 	%fd192, %fd314, 0d7FF0000000000000, 0d7FF0000000000000;
	{
	.reg .b32 %temp; 
	mov.b64 	{%temp, %r193}, %fd314;
	}
	and.b32  	%r194, %r193, 2147483647;
	setp.eq.s32 	%p78, %r194, 0;
	selp.f64 	%fd316, 0dFFF0000000000000, %fd192, %p78;
	bra.uni 	$L__BB0_94;
$L__BB0_91:
	shr.u32 	%r195, %r247, 20;
	add.s32 	%r250, %r249, %r195;
	and.b32  	%r196, %r247, 1048575;
	or.b32  	%r197, %r196, 1072693248;
	mov.b64 	%fd315, {%r248, %r197};
	setp.lt.u32 	%p79, %r197, 1073127583;
	@%p79 bra 	$L__BB0_93;
	{
	.reg .b32 %temp; 
	mov.b64 	{%r198, %temp}, %fd315;
	}
	{
	.reg .b32 %temp; 
	mov.b64 	{%temp, %r199}, %fd315;
	}
	add.s32 	%r200, %r199, -1048576;
	mov.b64 	%fd315, {%r198, %r200};
	add.s32 	%r250, %r250, 1;
$L__BB0_93:
	add.f64 	%fd193, %fd315, 0dBFF0000000000000;
	add.f64 	%fd194, %fd315, 0d3FF0000000000000;
	rcp.approx.ftz.f64 	%fd195, %fd194;
	neg.f64 	%fd196, %fd194;
	fma.rn.f64 	%fd197, %fd196, %fd195, 0d3FF0000000000000;
	fma.rn.f64 	%fd198, %fd197, %fd197, %fd197;
	fma.rn.f64 	%fd199, %fd198, %fd195, %fd195;
	mul.f64 	%fd200, %fd193, %fd199;
	fma.rn.f64 	%fd201, %fd193, %fd199, %fd200;
	mul.f64 	%fd202, %fd201, %fd201;
	fma.rn.f64 	%fd203, %fd202, 0d3EB1380B3AE80F1E, 0d3ED0EE258B7A8B04;
	fma.rn.f64 	%fd204, %fd203, %fd202, 0d3EF3B2669F02676F;
	fma.rn.f64 	%fd205, %fd204, %fd202, 0d3F1745CBA9AB0956;
	fma.rn.f64 	%fd206, %fd205, %fd202, 0d3F3C71C72D1B5154;
	fma.rn.f64 	%fd207, %fd206, %fd202, 0d3F624924923BE72D;
	fma.rn.f64 	%fd208, %fd207, %fd202, 0d3F8999999999A3C4;
	fma.rn.f64 	%fd209, %fd208, %fd202, 0d3FB5555555555554;
	sub.f64 	%fd210, %fd193, %fd201;
	add.f64 	%fd211, %fd210, %fd210;
	neg.f64 	%fd212, %fd201;
	fma.rn.f64 	%fd213, %fd212, %fd193, %fd211;
	mul.f64 	%fd214, %fd199, %fd213;
	mul.f64 	%fd215, %fd202, %fd209;
	fma.rn.f64 	%fd216, %fd215, %fd201, %fd214;
	xor.b32  	%r201, %r250, -2147483648;
	mov.b32 	%r202, 1127219200;
	mov.b64 	%fd217, {%r201, %r202};
	sub.f64 	%fd218, %fd217, %fd2;
	fma.rn.f64 	%fd219, %fd218, 0d3FE62E42FEFA39EF, %fd201;
	fma.rn.f64 	%fd220, %fd218, 0dBFE62E42FEFA39EF, %fd219;
	sub.f64 	%fd221, %fd220, %fd201;
	sub.f64 	%fd222, %fd216, %fd221;
	fma.rn.f64 	%fd223, %fd218, 0d3C7ABC9E3B39803F, %fd222;
	add.f64 	%fd316, %fd219, %fd223;
$L__BB0_94:
	mul.f64 	%fd224, %fd58, %fd316;
	mov.f64 	%fd225, 0d0000000000000000;
	sub.f64 	%fd317, %fd225, %fd224;
	mov.u32 	%r251, %r8;
	mov.f64 	%fd323, %fd317;
$L__BB0_95:
	setp.eq.s32 	%p80, %r9, 0;
	@%p80 bra 	$L__BB0_116;
	mov.f64 	%fd323, %fd317;
$L__BB0_97:
	mul.wide.u32 	%rd188, %r251, 8;
	add.s64 	%rd189, %rd5, %rd188;
	ld.global.f64 	%fd71, [%rd189];
	setp.leu.f64 	%p81, %fd71, 0d0000000000000000;
	@%p81 bra 	$L__BB0_106;
	div.rn.f64 	%fd72, %fd71, %fd56;
	{
	.reg .b32 %temp; 
	mov.b64 	{%temp, %r253}, %fd72;
	}
	{
	.reg .b32 %temp; 
	mov.b64 	{%r254, %temp}, %fd72;
	}
	setp.gt.s32 	%p82, %r253, 1048575;
	mov.b32 	%r255, -1023;
	mov.f64 	%fd320, %fd72;
	@%p82 bra 	$L__BB0_100;
	mul.f64 	%fd320, %fd72, 0d4350000000000000;
	{
	.reg .b32 %temp; 
	mov.b64 	{%temp, %r253}, %fd320;
	}
	{
	.reg .b32 %temp; 
	mov.b64 	{%r254, %temp}, %fd320;
	}
	mov.b32 	%r255, -1077;
$L__BB0_100:
	add.s32 	%r205, %r253, -1;
	setp.gt.u32 	%p83, %r205, 2146435070;
	@%p83 bra 	$L__BB0_104;
	shr.u32 	%r208, %r253, 20;
	add.s32 	%r256, %r255, %r208;
	and.b32  	%r209, %r253, 1048575;
	or.b32  	%r210, %r209, 1072693248;
	mov.b64 	%fd321, {%r254, %r210};
	setp.lt.u32 	%p85, %r210, 1073127583;
	@%p85 bra 	$L__BB0_103;
	{
	.reg .b32 %temp; 
	mov.b64 	{%r211, %temp}, %fd321;
	}
	{
	.reg .b32 %temp; 
	mov.b64 	{%temp, %r212}, %fd321;
	}
	add.s32 	%r213, %r212, -1048576;
	mov.b64 	%fd321, {%r211, %r213};
	add.s32 	%r256, %r256, 1;
$L__BB0_103:
	add.f64 	%fd227, %fd321, 0dBFF0000000000000;
	add.f64 	%fd228, %fd321, 0d3FF0000000000000;
	rcp.approx.ftz.f64 	%fd229, %fd228;
	neg.f64 	%fd230, %fd228;
	fma.rn.f64 	%fd231, %fd230, %fd229, 0d3FF0000000000000;
	fma.rn.f64 	%fd232, %fd231, %fd231, %fd231;
	fma.rn.f64 	%fd233, %fd232, %fd229, %fd229;
	mul.f64 	%fd234, %fd227, %fd233;
	fma.rn.f64 	%fd235, %fd227, %fd233, %fd234;
	mul.f64 	%fd236, %fd235, %fd235;
	fma.rn.f64 	%fd237, %fd236, 0d3EB1380B3AE80F1E, 0d3ED0EE258B7A8B04;
	fma.rn.f64 	%fd238, %fd237, %fd236, 0d3EF3B2669F02676F;
	fma.rn.f64 	%fd239, %fd238, %fd236, 0d3F1745CBA9AB0956;
	fma.rn.f64 	%fd240, %fd239, %fd236, 0d3F3C71C72D1B5154;
	fma.rn.f64 	%fd241, %fd240, %fd236, 0d3F624924923BE72D;
	fma.rn.f64 	%fd242, %fd241, %fd236, 0d3F8999999999A3C4;
	fma.rn.f64 	%fd243, %fd242, %fd236, 0d3FB5555555555554;
	sub.f64 	%fd244, %fd227, %fd235;
	add.f64 	%fd245, %fd244, %fd244;
	neg.f64 	%fd246, %fd235;
	fma.rn.f64 	%fd247, %fd246, %fd227, %fd245;
	mul.f64 	%fd248, %fd233, %fd247;
	mul.f64 	%fd249, %fd236, %fd243;
	fma.rn.f64 	%fd250, %fd249, %fd235, %fd248;
	xor.b32  	%r214, %r256, -2147483648;
	mov.b32 	%r215, 1127219200;
	mov.b64 	%fd251, {%r214, %r215};
	sub.f64 	%fd252, %fd251, %fd2;
	fma.rn.f64 	%fd253, %fd252, 0d3FE62E42FEFA39EF, %fd235;
	fma.rn.f64 	%fd254, %fd252, 0dBFE62E42FEFA39EF, %fd253;
	sub.f64 	%fd255, %fd254, %fd235;
	sub.f64 	%fd256, %fd250, %fd255;
	fma.rn.f64 	%fd257, %fd252, 0d3C7ABC9E3B39803F, %fd256;
	add.f64 	%fd322, %fd253, %fd257;
	bra.uni 	$L__BB0_105;
$L__BB0_104:
	fma.rn.f64 	%fd226, %fd320, 0d7FF0000000000000, 0d7FF0000000000000;
	{
	.reg .b32 %temp; 
	mov.b64 	{%temp, %r206}, %fd320;
	}
	and.b32  	%r207, %r206, 2147483647;
	setp.eq.s32 	%p84, %r207, 0;
	selp.f64 	%fd322, 0dFFF0000000000000, %fd226, %p84;
$L__BB0_105:
	mul.f64 	%fd258, %fd72, %fd322;
	sub.f64 	%fd323, %fd323, %fd258;
$L__BB0_106:
	add.s32 	%r77, %r251, %r3;
	mul.wide.u32 	%rd190, %r77, 8;
	add.s64 	%rd191, %rd5, %rd190;
	ld.global.f64 	%fd83, [%rd191];
	setp.leu.f64 	%p86, %fd83, 0d0000000000000000;
	@%p86 bra 	$L__BB0_115;
	div.rn.f64 	%fd84, %fd83, %fd56;
	{
	.reg .b32 %temp; 
	mov.b64 	{%temp, %r257}, %fd84;
	}
	{
	.reg .b32 %temp; 
	mov.b64 	{%r258, %temp}, %fd84;
	}
	setp.gt.s32 	%p87, %r257, 1048575;
	mov.b32 	%r259, -1023;
	mov.f64 	%fd324, %fd84;
	@%p87 bra 	$L__BB0_109;
	mul.f64 	%fd324, %fd84, 0d4350000000000000;
	{
	.reg .b32 %temp; 
	mov.b64 	{%temp, %r257}, %fd324;
	}
	{
	.reg .b32 %temp; 
	mov.b64 	{%r258, %temp}, %fd324;
	}
	mov.b32 	%r259, -1077;
$L__BB0_109:
	add.s32 	%r218, %r257, -1;
	setp.lt.u32 	%p88, %r218, 2146435071;
	@%p88 bra 	$L__BB0_111;
	fma.rn.f64 	%fd259, %fd324, 0d7FF0000000000000, 0d7FF0000000000000;
	{
	.reg .b32 %temp; 
	mov.b64 	{%temp, %r219}, %fd324;
	}
	and.b32  	%r220, %r219, 2147483647;
	setp.eq.s32 	%p89, %r220, 0;
	selp.f64 	%fd326, 0dFFF0000000000000, %fd259, %p89;
	bra.uni 	$L__BB0_114;
$L__BB0_111:
	shr.u32 	%r221, %r257, 20;
	add.s32 	%r260, %r259, %r221;
	and.b32  	%r222, %r257, 1048575;
	or.b32  	%r223, %r222, 1072693248;
	mov.b64 	%fd325, {%r258, %r223};
	setp.lt.u32 	%p90, %r223, 1073127583;
	@%p90 bra 	$L__BB0_113;
	{
	.reg .b32 %temp; 
	mov.b64 	{%r224, %temp}, %fd325;
	}
	{
	.reg .b32 %temp; 
	mov.b64 	{%temp, %r225}, %fd325;
	}
	add.s32 	%r226, %r225, -1048576;
	mov.b64 	%fd325, {%r224, %r226};
	add.s32 	%r260, %r260, 1;
$L__BB0_113:
	add.f64 	%fd260, %fd325, 0dBFF0000000000000;
	add.f64 	%fd261, %fd325, 0d3FF0000000000000;
	rcp.approx.ftz.f64 	%fd262, %fd261;
	neg.f64 	%fd263, %fd261;
	fma.rn.f64 	%fd264, %fd263, %fd262, 0d3FF0000000000000;
	fma.rn.f64 	%fd265, %fd264, %fd264, %fd264;
	fma.rn.f64 	%fd266, %fd265, %fd262, %fd262;
	mul.f64 	%fd267, %fd260, %fd266;
	fma.rn.f64 	%fd268, %fd260, %fd266, %fd267;
	mul.f64 	%fd269, %fd268, %fd268;
	fma.rn.f64 	%fd270, %fd269, 0d3EB1380B3AE80F1E, 0d3ED0EE258B7A8B04;
	fma.rn.f64 	%fd271, %fd270, %fd269, 0d3EF3B2669F02676F;
	fma.rn.f64 	%fd272, %fd271, %fd269, 0d3F1745CBA9AB0956;
	fma.rn.f64 	%fd273, %fd272, %fd269, 0d3F3C71C72D1B5154;
	fma.rn.f64 	%fd274, %fd273, %fd269, 0d3F624924923BE72D;
	fma.rn.f64 	%fd275, %fd274, %fd269, 0d3F8999999999A3C4;
	fma.rn.f64 	%fd276, %fd275, %fd269, 0d3FB5555555555554;
	sub.f64 	%fd277, %fd260, %fd268;
	add.f64 	%fd278, %fd277, %fd277;
	neg.f64 	%fd279, %fd268;
	fma.rn.f64 	%fd280, %fd279, %fd260, %fd278;
	mul.f64 	%fd281, %fd266, %fd280;
	mul.f64 	%fd282, %fd269, %fd276;
	fma.rn.f64 	%fd283, %fd282, %fd268, %fd281;
	xor.b32  	%r227, %r260, -2147483648;
	mov.b32 	%r228, 1127219200;
	mov.b64 	%fd284, {%r227, %r228};
	sub.f64 	%fd285, %fd284, %fd2;
	fma.rn.f64 	%fd286, %fd285, 0d3FE62E42FEFA39EF, %fd268;
	fma.rn.f64 	%fd287, %fd285, 0dBFE62E42FEFA39EF, %fd286;
	sub.f64 	%fd288, %fd287, %fd268;
	sub.f64 	%fd289, %fd283, %fd288;
	fma.rn.f64 	%fd290, %fd285, 0d3C7ABC9E3B39803F, %fd289;
	add.f64 	%fd326, %fd286, %fd290;
$L__BB0_114:
	mul.f64 	%fd291, %fd84, %fd326;
	sub.f64 	%fd323, %fd323, %fd291;
$L__BB0_115:
	add.s32 	%r251, %r77, %r3;
	setp.lt.s32 	%p91, %r251, %r94;
	@%p91 bra 	$L__BB0_97;
$L__BB0_116:
	st.shared.f64 	[%r5], %fd323;
	bar.sync 	0;
	@%p69 bra 	$L__BB0_121;
	mov.u32 	%r261, %r3;
$L__BB0_118:
	shr.u32 	%r90, %r261, 1;
	setp.ge.u32 	%p93, %r2, %r90;
	@%p93 bra 	$L__BB0_120;
	shl.b32 	%r229, %r90, 3;
	add.s32 	%r230, %r5, %r229;
	ld.shared.f64 	%fd292, [%r230];
	ld.shared.f64 	%fd293, [%r5];
	add.f64 	%fd294, %fd292, %fd293;
	st.shared.f64 	[%r5], %fd294;
$L__BB0_120:
	bar.sync 	0;
	setp.gt.u32 	%p94, %r261, 3;
	mov.u32 	%r261, %r90;
	@%p94 bra 	$L__BB0_118;
$L__BB0_121:
	ld.shared.f64 	%fd295, [_ZZ27compute_entropy_cooperativeE14entropy_shared];
	div.rn.f64 	%fd329, %fd295, %fd3;
$L__BB0_122:
	setp.ne.s32 	%p95, %r2, 0;
	@%p95 bra 	$L__BB0_126;
	ld.shared.f64 	%fd296, [_ZZ16sepal_simulationE12prev_entropy];
	sub.f64 	%fd297, %fd329, %fd296;
	abs.f64 	%fd298, %fd297;
	setp.gtu.f64 	%p96, %fd298, %fd4;
	ld.shared.u32 	%r231, [_ZZ16sepal_simulationE16convergence_iter];
	setp.ne.s32 	%p97, %r231, -1;
	or.pred  	%p98, %p96, %p97;
	@%p98 bra 	$L__BB0_125;
	st.shared.u32 	[_ZZ16sepal_simulationE16convergence_iter], %r234;
	mov.b16 	%rs4, 1;
	st.shared.u8 	[_ZZ16sepal_simulationE14converged_flag], %rs4;
$L__BB0_125:
	st.shared.f64 	[_ZZ16sepal_simulationE12prev_entropy], %fd329;
$L__BB0_126:
	bar.sync 	0;
	ld.shared.u8 	%rs5, [_ZZ16sepal_simulationE14converged_flag];
	setp.eq.s16 	%p103, %rs5, 0;
$L__BB0_127:
	add.s32 	%r234, %r234, 1;
	setp.lt.s32 	%p99, %r234, %r98;
	and.pred  	%p100, %p103, %p99;
	@%p100 bra 	$L__BB0_5;
$L__BB0_128:
	setp.ne.s32 	%p101, %r2, 0;
	@%p101 bra 	$L__BB0_132;
	ld.shared.u32 	%r92, [_ZZ16sepal_simulationE16convergence_iter];
	setp.lt.s32 	%p102, %r92, 0;
	@%p102 bra 	$L__BB0_131;
	cvt.rn.f32.u32 	%f3, %r92;
	mul.wide.u32 	%rd194, %r1, 4;
	add.s64 	%rd195, %rd3, %rd194;
	st.global.f32 	[%rd195], %f3;
	bra.uni 	$L__BB0_132;
$L__BB0_131:
	mul.wide.u32 	%rd192, %r1, 4;
	add.s64 	%rd193, %rd3, %rd192;
	mov.b32 	%r233, -915135504;
	st.global.u32 	[%rd193], %r233;
$L__BB0_132:
	ret;

}


// ===== COMPILED SASS (sm_100) =====

	.target	sm_100

	.elftype	@"ET_EXEC"


//--------------------- .note.nv.tkinfo           --------------------------
	.section	.note.nv.tkinfo,"",@"SHT_NOTE"
	.sectionflags	@"SHF_NOTE_NV_TKINFO"
	.tkinfo
        /*0018*/ 	.word	0x00000002
        /*0030*/ 	.string	""
        /*0030*/ 	.string	"ptxas"
        /*0030*/ 	.string	"Cuda compilation tools, release 13.0, V13.0.88"
        /*0030*/ 	.string	"Build cuda_13.0.r13.0/compiler.36424714_0"
        /*0030*/ 	.string	"-arch sm_100 -m 64 "



//--------------------- .note.nv.cuinfo           --------------------------
	.section	.note.nv.cuinfo,"",@"SHT_NOTE"
	.sectionflags	@"SHF_NOTE_NV_CUINFO"
        /*0018*/ 	.short	0x0002
        /*001a*/ 	.short	0x0064
        /*001c*/ 	.short	0x0082
	.zero		2


//--------------------- .nv.info                  --------------------------
	.section	.nv.info,"",@"SHT_CUDA_INFO"
	.align	4


	//----- nvinfo : EIATTR_REGCOUNT
	.align		4
        /*0000*/ 	.byte	0x04, 0x2f
        /*0002*/ 	.short	(.L_3 - .L_2)
	.align		4
.L_2:
        /*0004*/ 	.word	index@(sepal_simulation)
        /*0008*/ 	.word	0x00000034


	//----- nvinfo : EIATTR_FRAME_SIZE
	.align		4
.L_3:
        /*000c*/ 	.byte	0x04, 0x11
        /*000e*/ 	.short	(.L_5 - .L_4)
	.align		4
.L_4:
        /*0010*/ 	.word	index@($__internal_0_$__cuda_sm20_div_rn_f64_full)
        /*0014*/ 	.word	0x00000020


	//----- nvinfo : EIATTR_FRAME_SIZE
	.align		4
.L_5:
        /*0018*/ 	.byte	0x04, 0x11
        /*001a*/ 	.short	(.L_7 - .L_6)
	.align		4
.L_6:
        /*001c*/ 	.word	index@(sepal_simulation)
        /*0020*/ 	.word	0x00000020


	//----- nvinfo : EIATTR_MIN_STACK_SIZE
	.align		4
.L_7:
        /*0024*/ 	.byte	0x04, 0x12
        /*0026*/ 	.short	(.L_9 - .L_8)
	.align		4
.L_8:
        /*0028*/ 	.word	index@(sepal_simulation)
        /*002c*/ 	.word	0x00000020
.L_9:


//--------------------- .nv.compat                --------------------------
	.section	.nv.compat,"",@"SHT_CUDA_COMPAT_INFO"
	.align	4
        /*0000*/ 	.byte	0x02, 0x09, 0x00, 0x00, 0x02, 0x02, 0x01, 0x00, 0x02, 0x05, 0x05, 0x00, 0x03, 0x07, 0x01, 0x01
        /*0010*/ 	.byte	0x02, 0x03, 0x00, 0x00, 0x02, 0x06, 0x01, 0x00, 0x04, 0x0b, 0x08, 0x00, 0x01, 0x00, 0x00, 0x00
        /*0020*/ 	.byte	0x00, 0x00, 0x00, 0x00


//--------------------- .nv.info.sepal_simulation --------------------------
	.section	.nv.info.sepal_simulation,"",@"SHT_CUDA_INFO"
	.sectionflags	@""
	.align	4


	//----- nvinfo : EIATTR_CUDA_API_VERSION
	.align		4
        /*0000*/ 	.byte	0x04, 0x37
        /*0002*/ 	.short	(.L_11 - .L_10)
.L_10:
        /*0004*/ 	.word	0x00000082


	//----- nvinfo : EIATTR_KPARAM_INFO
	.align		4
.L_11:
        /*0008*/ 	.byte	0x04, 0x17
        /*000a*/ 	.short	(.L_13 - .L_12)
.L_12:
        /*000c*/ 	.word	0x00000000
        /*0010*/ 	.short	0x000e
        /*0012*/ 	.short	0x004c
        /*0014*/ 	.byte	0x00, 0xf0, 0x05, 0x00


	//----- nvinfo : EIATTR_KPARAM_INFO
	.align		4
.L_13:
        /*0018*/ 	.byte	0x04, 0x17
        /*001a*/ 	.short	(.L_15 - .L_14)
.L_14:
        /*001c*/ 	.word	0x00000000
        /*0020*/ 	.short	0x000d
        /*0022*/ 	.short	0x0048
        /*0024*/ 	.byte	0x00, 0xf0, 0x11, 0x00


	//----- nvinfo : EIATTR_KPARAM_INFO
	.align		4
.L_15:
        /*0028*/ 	.byte	0x04, 0x17
        /*002a*/ 	.short	(.L_17 - .L_16)
.L_16:
        /*002c*/ 	.word	0x00000000
        /*0030*/ 	.short	0x000c
        /*0032*/ 	.short	0x0044
        /*0034*/ 	.byte	0x00, 0xf0, 0x11, 0x00


	//----- nvinfo : EIATTR_KPARAM_INFO
	.align		4
.L_17:
        /*0038*/ 	.byte	0x04, 0x17
        /*003a*/ 	.short	(.L_19 - .L_18)
.L_18:
        /*003c*/ 	.word	0x00000000
        /*0040*/ 	.short	0x000b
        /*0042*/ 	.short	0x0040
        /*0044*/ 	.byte	0x00, 0xf0, 0x11, 0x00


	//----- nvinfo : EIATTR_KPARAM_INFO
	.align		4
.L_19:
        /*0048*/ 	.byte	0x04, 0x17
        /*004a*/ 	.short	(.L_21 - .L_20)
.L_20:
        /*004c*/ 	.word	0x00000000
        /*0050*/ 	.short	0x000a
        /*0052*/ 	.short	0x003c
        /*0054*/ 	.byte	0x00, 0xf0, 0x11, 0x00


	//----- nvinfo : EIATTR_KPARAM_INFO
	.align		4
.L_21:
        /*0058*/ 	.byte	0x04, 0x17
        /*005a*/ 	.short	(.L_23 - .L_22)
.L_22:
        /*005c*/ 	.word	0x00000000
        /*0060*/ 	.short	0x0009
        /*0062*/ 	.short	0x0038
        /*0064*/ 	.byte	0x00, 0xf0, 0x11, 0x00


	//----- nvinfo : EIATTR_KPARAM_INFO
	.align		4
.L_23:
        /*0068*/ 	.byte	0x04, 0x17
        /*006a*/ 	.short	(.L_25 - .L_24)
.L_24:
        /*006c*/ 	.word	0x00000000
        /*0070*/ 	.short	0x0008
        /*0072*/ 	.short	0x0034
        /*0074*/ 	.byte	0x00, 0xf0, 0x11, 0x00


	//----- nvinfo : EIATTR_KPARAM_INFO
	.align		4
.L_25:
        /*0078*/ 	.byte	0x04, 0x17
        /*007a*/ 	.short	(.L_27 - .L_26)
.L_26:
        /*007c*/ 	.word	0x00000000
        /*0080*/ 	.short	0x0007
        /*0082*/ 	.short	0x0030
        /*0084*/ 	.byte	0x00, 0xf0, 0x11, 0x00


	//----- nvinfo : EIATTR_KPARAM_INFO
	.align		4
.L_27:
        /*0088*/ 	.byte	0x04, 0x17
        /*008a*/ 	.short	(.L_29 - .L_28)
.L_28:
        /*008c*/ 	.word	0x00000000
        /*0090*/ 	.short	0x0006
        /*0092*/ 	.short	0x002c
        /*0094*/ 	.byte	0x00, 0xf0, 0x11, 0x00


	//----- nvinfo : EIATTR_KPARAM_INFO
	.align		4
.L_29:
        /*0098*/ 	.byte	0x04, 0x17
        /*009a*/ 	.short	(.L_31 - .L_30)
.L_30:
        /*009c*/ 	.word	0x00000000
        /*00a0*/ 	.short	0x0005
        /*00a2*/ 	.short	0x0028
        /*00a4*/ 	.byte	0x00, 0xf0, 0x11, 0x00


	//----- nvinfo : EIATTR_KPARAM_INFO
	.align		4
.L_31:
        /*00a8*/ 	.byte	0x04, 0x17
        /*00aa*/ 	.short	(.L_33 - .L_32)
.L_32:
        /*00ac*/ 	.word	0x00000000
        /*00b0*/ 	.short	0x0004
        /*00b2*/ 	.short	0x0020
        /*00b4*/ 	.byte	0x00, 0xf5, 0x21, 0x00


	//----- nvinfo : EIATTR_KPARAM_INFO
	.align		4
.L_33:
        /*00b8*/ 	.byte	0x04, 0x17
        /*00ba*/ 	.short	(.L_35 - .L_34)
.L_34:
        /*00bc*/ 	.word	0x00000000
        /*00c0*/ 	.short	0x0003
        /*00c2*/ 	.short	0x0018
        /*00c4*/ 	.byte	0x00, 0xf5, 0x21, 0x00


	//----- nvinfo : EIATTR_KPARAM_INFO
	.align		4
.L_35:
        /*00c8*/ 	.byte	0x04, 0x17
        /*00ca*/ 	.short	(.L_37 - .L_36)
.L_36:
        /*00cc*/ 	.word	0x00000000
        /*00d0*/ 	.short	0x0002
        /*00d2*/ 	.short	0x0010
        /*00d4*/ 	.byte	0x00, 0xf5, 0x21, 0x00


	//----- nvinfo : EIATTR_KPARAM_INFO
	.align		4
.L_37:
        /*00d8*/ 	.byte	0x04, 0x17
        /*00da*/ 	.short	(.L_39 - .L_38)
.L_38:
        /*00dc*/ 	.word	0x00000000
        /*00e0*/ 	.short	0x0001
        /*00e2*/ 	.short	0x0008
        /*00e4*/ 	.byte	0x00, 0xf5, 0x21, 0x00


	//----- nvinfo : EIATTR_KPARAM_INFO
	.align		4
.L_39:
        /*00e8*/ 	.byte	0x04, 0x17
        /*00ea*/ 	.short	(.L_41 - .L_40)
.L_40:
        /*00ec*/ 	.word	0x00000000
        /*00f0*/ 	.short	0x0000
        /*00f2*/ 	.short	0x0000
        /*00f4*/ 	.byte	0x00, 0xf5, 0x21, 0x00


	//----- nvinfo : EIATTR_SPARSE_MMA_MASK
	.align		4
.L_41:
        /*00f8*/ 	.byte	0x03, 0x50
        /*00fa*/ 	.short	0x0000


	//----- nvinfo : EIATTR_MAXREG_COUNT
	.align		4
        /*00fc*/ 	.byte	0x03, 0x1b
        /*00fe*/ 	.short	0x00ff


	//----- nvinfo : EIATTR_NUM_BARRIERS
	.align		4
        /*0100*/ 	.byte	0x02, 0x4c
        /*0102*/ 	.byte	0x01
	.zero		1


	//----- nvinfo : EIATTR_EXTERNS
	.align		4
        /*0104*/ 	.byte	0x04, 0x0f
        /*0106*/ 	.short	(.L_43 - .L_42)


	//   ....[0]....
	.align		4
.L_42:
        /*0108*/ 	.word	index@(vprintf)


	//----- nvinfo : EIATTR_MERCURY_ISA_VERSION
	.align		4
.L_43:
        /*010c*/ 	.byte	0x03, 0x5f
        /*010e*/ 	.short	0x0101


	//----- nvinfo : EIATTR_VRC_CTA_INIT_COUNT
	.align		4
        /*0110*/ 	.byte	0x02, 0x4a
	.zero		1
	.zero		1


	//----- nvinfo : EIATTR_SYSCALL_OFFSETS
	.align		4
        /*0114*/ 	.byte	0x04, 0x46
        /*0116*/ 	.short	(.L_45 - .L_44)


	//   ....[0]....
.L_44:
        /*0118*/ 	.word	0x000008c0


	//   ....[1]....
        /*011c*/ 	.word	0x00000a10


	//   ....[2]....
        /*0120*/ 	.word	0x00000b60


	//   ....[3]....
        /*0124*/ 	.word	0x00000cb0


	//   ....[4]....
        /*0128*/ 	.word	0x00000e00


	//   ....[5]....
        /*012c*/ 	.word	0x00000f50


	//   ....[6]....
        /*0130*/ 	.word	0x000010a0


	//   ....[7]....
        /*0134*/ 	.word	0x00001200


	//   ....[8]....
        /*0138*/ 	.word	0x00001420


	//   ....[9]....
        /*013c*/ 	.word	0x000015c0


	//   ....[10]....
        /*0140*/ 	.word	0x00001710


	//   ....[11]....
        /*0144*/ 	.word	0x00001860


	//   ....[12]....
        /*0148*/ 	.word	0x00001a30


	//   ....[13]....
        /*014c*/ 	.word	0x00001bd0


	//   ....[14]....
        /*0150*/ 	.word	0x00001d90


	//   ....[15]....
        /*0154*/ 	.word	0x00001ef0


	//----- nvinfo : EIATTR_EXIT_INSTR_OFFSETS
	.align		4
.L_45:
        /*0158*/ 	.byte	0x04, 0x1c
        /*015a*/ 	.short	(.L_47 - .L_46)


	//   ....[0]....
.L_46:
        /*015c*/ 	.word	0x00000060


	//   ....[1]....
        /*0160*/ 	.word	0x00005430


	//   ....[2]....
        /*0164*/ 	.word	0x000054d0


	//   ....[3]....
        /*0168*/ 	.word	0x00005520


	//----- nvinfo : EIATTR_CRS_STACK_SIZE
	.align		4
.L_47:
        /*016c*/ 	.byte	0x04, 0x1e
        /*016e*/ 	.short	(.L_49 - .L_48)
.L_48:
        /*0170*/ 	.word	0x00000000


	//----- nvinfo : EIATTR_CBANK_PARAM_SIZE
	.align		4
.L_49:
        /*0174*/ 	.byte	0x03, 0x19
        /*0176*/ 	.short	0x004d


	//----- nvinfo : EIATTR_PARAM_CBANK
	.align		4
        /*0178*/ 	.byte	0x04, 0x0a
        /*017a*/ 	.short	(.L_51 - .L_50)
	.align		4
.L_50:
        /*017c*/ 	.word	index@(.nv.constant0.sepal_simulation)
        /*0180*/ 	.short	0x0380
        /*0182*/ 	.short	0x004d


	//----- nvinfo : EIATTR_SW_WAR
	.align		4
.L_51:
        /*0184*/ 	.byte	0x04, 0x36
        /*0186*/ 	.short	(.L_53 - .L_52)
.L_52:
        /*0188*/ 	.word	0x00000008
.L_53:


//--------------------- .nv.callgraph             --------------------------
	.section	.nv.callgraph,"",@"SHT_CUDA_CALLGRAPH"
	.align	4
	.sectionentsize	8
	.align		4
        /*0000*/ 	.word	0x00000000
	.align		4
        /*0004*/ 	.word	0xffffffff
	.align		4
        /*0008*/ 	.word	index@(sepal_simulation)
	.align		4
        /*000c*/ 	.word	index@(vprintf)
	.align		4
        /*0010*/ 	.word	0x00000000
	.align		4
        /*0014*/ 	.word	0xfffffffe
	.align		4
        /*0018*/ 	.word	0x00000000
	.align		4
        /*001c*/ 	.word	0xfffffffd
	.align		4
        /*0020*/ 	.word	0x00000000
	.align		4
        /*0024*/ 	.word	0xfffffffc


//--------------------- .nv.constant4             --------------------------
	.section	.nv.constant4,"a",@progbits
	.align	8
	.align		8
.nv.constant4:
        /*0000*/ 	.dword	vprintf
	.align		8
        /*0008*/ 	.dword	$str
	.align		8
        /*0010*/ 	.dword	$str$1


//--------------------- .text.sepal_simulation    --------------------------
	.section	.text.sepal_simulation,"ax",@progbits
	.align	128
        .global         sepal_simulation
        .type           sepal_simulation,@function
        .size           sepal_simulation,(.L_x_97 - sepal_simulation)
        .other          sepal_simulation,@"STO_CUDA_ENTRY STV_DEFAULT"
sepal_simulation:
.text.sepal_simulation:
[----:B------:R-:W0:Y:S01]  /*0000*/  LDC R1, c[0x0][0x37c] ;  /* 0x0000df00ff017b82 */ /* 0x000e220000000800 */
[----:B------:R-:W1:Y:S01]  /*0010*/  S2R R28, SR_CTAID.X ;  /* 0x00000000001c7919 */ /* 0x000e620000002500 */
[----:B------:R-:W1:Y:S01]  /*0020*/  LDCU UR4, c[0x0][0x3ac] ;  /* 0x00007580ff0477ac */ /* 0x000e620008000800 */
[----:B0-----:R-:W-:Y:S01]  /*0030*/  VIADD R1, R1, 0xffffffe0 ;  /* 0xffffffe001017836 */ /* 0x001fe20000000000 */
[----:B-1----:R-:W-:-:S04]  /*0040*/  ISETP.GE.AND P0, PT, R28, UR4, PT ;  /* 0x000000041c007c0c */ /* 0x002fc8000bf06270 */
[----:B------:R-:W-:-:S09]  /*0050*/  R2UR UR4, R1 ;  /* 0x00000000010472ca */ /* 0x000fd200000e0000 */
[----:B------:R-:W-:Y:S06]  /*0060*/  @P0 EXIT ;  /* 0x000000000000094d */ /* 0x000fec0003800000 */
[----:B------:R-:W0:Y:S01]  /*0070*/  S2R R39, SR_TID.X ;  /* 0x0000000000277919 */ /* 0x000e220000002100 */
[----:B------:R-:W1:Y:S01]  /*0080*/  LDCU UR40, c[0x0][0x2f8] ;  /* 0x00005f00ff2877ac */ /* 0x000e620008000800 */
[----:B------:R-:W2:Y:S01]  /*0090*/  LDC.64 R34, c[0x0][0x380] ;  /* 0x0000e000ff227b82 */ /* 0x000ea20000000a00 */
[----:B------:R-:W3:Y:S01]  /*00a0*/  LDCU UR41, c[0x0][0x2fc] ;  /* 0x00005f80ff2977ac */ /* 0x000ee20008000800 */
[----:B------:R-:W4:Y:S06]  /*00b0*/  LDCU UR6, c[0x0][0x3c0] ;  /* 0x00007800ff0677ac */ /* 0x000f2c0008000800 */
[----:B------:R-:W5:Y:S01]  /*00c0*/  LDC.64 R32, c[0x0][0x388] ;  /* 0x0000e200ff207b82 */ /* 0x000f620000000a00 */
[----:B------:R-:W0:Y:S01]  /*00d0*/  LDCU UR5, c[0x0][0x3a8] ;  /* 0x00007500ff0577ac */ /* 0x000e220008000800 */
[----:B------:R-:W2:Y:S01]  /*00e0*/  LDCU UR43, c[0x0][0x360] ;  /* 0x00006c00ff2b77ac */ /* 0x000ea20008000800 */
[----:B-1----:R-:W-:Y:S01]  /*00f0*/  UIADD3 UR40, UP0, UPT, UR4, UR40, URZ ;  /* 0x0000002804287290 */ /* 0x002fe2000ff1e0ff */
[----:B------:R-:W1:Y:S03]  /*0100*/  LDCU.64 UR36, c[0x0][0x358] ;  /* 0x00006b00ff2477ac */ /* 0x000e660008000a00 */
[----:B---3--:R-:W-:-:S02]  /*0110*/  UIADD3.X UR41, UPT, UPT, URZ, UR41, URZ, UP0, !UPT ;  /* 0x00000029ff297290 */ /* 0x008fc400087fe4ff */
[----:B----4-:R-:W-:Y:S01]  /*0120*/  UISETP.GE.AND UP0, UPT, UR6, 0x1, UPT ;  /* 0x000000010600788c */ /* 0x010fe2000bf06270 */
[----:B0-----:R-:W-:Y:S01]  /*0130*/  IMAD R5, R28, UR5, RZ ;  /* 0x000000051c057c24 */ /* 0x001fe2000f8e02ff */
[----:B------:R-:W-:-:S03]  /*0140*/  ISETP.NE.AND P0, PT, R39, RZ, PT ;  /* 0x000000ff2700720c */ /* 0x000fc60003f05270 */
[----:B--2---:R-:W-:-:S04]  /*0150*/  IMAD.WIDE R34, R5, 0x8, R34 ;  /* 0x0000000805227825 */ /* 0x004fc800078e0222 */
[----:B-----5:R-:W-:-:S06]  /*0160*/  IMAD.WIDE R32, R5, 0x8, R32 ;  /* 0x0000000805207825 */ /* 0x020fcc00078e0220 */
[----:B------:R-:W0:Y:S01]  /*0170*/  @!P0 S2R R3, SR_CgaCtaId ;  /* 0x0000000000038919 */ /* 0x000e220000008800 */
[----:B------:R-:W-:Y:S01]  /*0180*/  @!P0 MOV R0, 0x400 ;  /* 0x0000040000008802 */ /* 0x000fe20000000f00 */
[----:B------:R-:W-:-:S03]  /*0190*/  @!P0 IMAD.MOV.U32 R2, RZ, RZ, 0x0 ;  /* 0x00000000ff028424 */ /* 0x000fc600078e00ff */
[----:B0-----:R-:W-:Y:S01]  /*01a0*/  @!P0 LEA R7, R3, R0, 0x18 ;  /* 0x0000000003078211 */ /* 0x001fe200078ec0ff */
[----:B------:R-:W-:Y:S02]  /*01b0*/  @!P0 IMAD.MOV.U32 R3, RZ, RZ, 0x3ff00000 ;  /* 0x3ff00000ff038424 */ /* 0x000fe400078e00ff */
[----:B------:R-:W-:Y:S02]  /*01c0*/  @!P0 IMAD.MOV.U32 R0, RZ, RZ, -0x1 ;  /* 0xffffffffff008424 */ /* 0x000fe400078e00ff */
[----:B------:R0:W-:Y:S04]  /*01d0*/  @!P0 STS.U8 [R7+0x100c], RZ ;  /* 0x00100cff07008388 */ /* 0x0001e80000000000 */
[----:B------:R0:W-:Y:S04]  /*01e0*/  @!P0 STS.64 [R7+0x1000], R2 ;  /* 0x0010000207008388 */ /* 0x0001e80000000a00 */
[----:B------:R0:W-:Y:S01]  /*01f0*/  @!P0 STS [R7+0x1008], R0 ;  /* 0x0010080007008388 */ /* 0x0001e20000000800 */
[----:B------:R-:W-:Y:S06]  /*0200*/  BAR.SYNC.DEFER_BLOCKING 0x0 ;  /* 0x0000000000007b1d */ /* 0x000fec0000010000 */
[----:B-1----:R-:W-:Y:S05]  /*0210*/  BRA.U !UP0, `(.L_x_0) ;  /* 0x0000005108807547 */ /* 0x002fea000b800000 */
[----:B------:R-:W1:Y:S01]  /*0220*/  I2F.U32.RP R4, UR43 ;  /* 0x0000002b00047d06 */ /* 0x000e620008209000 */
[----:B------:R-:W2:Y:S01]  /*0230*/  LDC.64 R24, c[0x0][0x3b0] ;  /* 0x0000ec00ff187b82 */ /* 0x000ea20000000a00 */
[C---:B0-----:R-:W-:Y:S01]  /*0240*/  VIADD R0, R39.reuse, UR43 ;  /* 0x0000002b27007c36 */ /* 0x041fe20008000000 */
[----:B------:R-:W0:Y:S01]  /*0250*/  LDCU UR4, c[0x0][0x3c4] ;  /* 0x00007880ff0477ac */ /* 0x000e220008000800 */
[C---:B------:R-:W-:Y:S01]  /*0260*/  IMAD.WIDE.U32 R26, R39.reuse, 0x8, R34 ;  /* 0x00000008271a7825 */ /* 0x040fe200078e0022 */
[----:B------:R-:W3:Y:S03]  /*0270*/  LDCU UR42, c[0x0][0x3bc] ;  /* 0x00007780ff2a77ac */ /* 0x000ee60008000800 */
[----:B------:R-:W-:Y:S01]  /*0280*/  IMAD.MOV.U32 R29, RZ, RZ, RZ ;  /* 0x000000ffff1d7224 */ /* 0x000fe200078e00ff */
[----:B------:R-:W4:Y:S01]  /*0290*/  LDC.64 R22, c[0x0][0x398] ;  /* 0x0000e600ff167b82 */ /* 0x000f220000000a00 */
[----:B-1----:R-:W1:Y:S01]  /*02a0*/  MUFU.RCP R4, R4 ;  /* 0x0000000400047308 */ /* 0x002e620000001000 */
[CC--:B--2---:R-:W-:Y:S01]  /*02b0*/  ISETP.GE.AND P0, PT, R0.reuse, R24.reuse, PT ;  /* 0x000000180000720c */ /* 0x0c4fe20003f06270 */
[----:B---3--:R-:W-:Y:S01]  /*02c0*/  ULOP3.LUT UR44, UR42, 0x7, URZ, 0xc0, !UPT ;  /* 0x000000072a2c7892 */ /* 0x008fe2000f8ec0ff */
[CC--:B------:R-:W-:Y:S01]  /*02d0*/  ISETP.GE.AND P1, PT, R0.reuse, R25.reuse, PT ;  /* 0x000000190000720c */ /* 0x0c0fe20003f26270 */
[----:B------:R-:W-:Y:S01]  /*02e0*/  ULOP3.LUT UR45, UR42, 0x3, URZ, 0xc0, !UPT ;  /* 0x000000032a2d7892 */ /* 0x000fe2000f8ec0ff */
[----:B------:R-:W-:Y:S01]  /*02f0*/  VIMNMX R5, PT, PT, R0, R24, !PT ;  /* 0x0000001800057248 */ /* 0x000fe20007fe0100 */
[----:B------:R-:W-:Y:S01]  /*0300*/  ULOP3.LUT UR42, UR42, 0x7ffffff8, URZ, 0xc0, !UPT ;  /* 0x7ffffff82a2a7892 */ /* 0x000fe2000f8ec0ff */
[----:B------:R-:W-:Y:S01]  /*0310*/  SEL R38, RZ, 0x1, P0 ;  /* 0x00000001ff267807 */ /* 0x000fe20000000000 */
[----:B-1----:R-:W-:Y:S01]  /*0320*/  VIADD R2, R4, 0xffffffe ;  /* 0x0ffffffe04027836 */ /* 0x002fe20000000000 */
[----:B------:R-:W-:Y:S01]  /*0330*/  VIMNMX R25, PT, PT, R0, R25, !PT ;  /* 0x0000001900197248 */ /* 0x000fe20007fe0100 */
[----:B----4-:R-:W-:Y:S01]  /*0340*/  IMAD.WIDE.U32 R22, R39, 0x4, R22 ;  /* 0x0000000427167825 */ /* 0x010fe200078e0016 */
[----:B------:R-:W-:Y:S01]  /*0350*/  SEL R37, RZ, 0x1, P1 ;  /* 0x00000001ff257807 */ /* 0x000fe20000800000 */
[----:B------:R1:W2:Y:S01]  /*0360*/  F2I.FTZ.U32.TRUNC.NTZ R3, R2 ;  /* 0x0000000200037305 */ /* 0x0002a2000021f000 */
[----:B------:R-:W-:-:S02]  /*0370*/  IADD3 R5, PT, PT, R5, -R0, -R38 ;  /* 0x8000000005057210 */ /* 0x000fc40007ffe826 */
[----:B------:R-:W-:Y:S01]  /*0380*/  IADD3 R25, PT, PT, R25, -R0, -R37 ;  /* 0x8000000019197210 */ /* 0x000fe20007ffe825 */
[----:B-1----:R-:W-:Y:S01]  /*0390*/  IMAD.MOV.U32 R2, RZ, RZ, RZ ;  /* 0x000000ffff027224 */ /* 0x002fe200078e00ff */
[----:B--2---:R-:W-:-:S05]  /*03a0*/  IADD3 R7, PT, PT, RZ, -R3, RZ ;  /* 0x80000003ff077210 */ /* 0x004fca0007ffe0ff */
[----:B------:R-:W-:-:S04]  /*03b0*/  IMAD R7, R7, UR43, RZ ;  /* 0x0000002b07077c24 */ /* 0x000fc8000f8e02ff */
[----:B------:R-:W-:Y:S01]  /*03c0*/  IMAD.HI.U32 R2, R3, R7, R2 ;  /* 0x0000000703027227 */ /* 0x000fe200078e0002 */
[----:B------:R-:W-:-:S05]  /*03d0*/  LOP3.LUT R3, RZ, UR43, RZ, 0x33, !PT ;  /* 0x0000002bff037c12 */ /* 0x000fca000f8e33ff */
[----:B------:R-:W-:-:S04]  /*03e0*/  IMAD.HI.U32 R0, R2, R5, RZ ;  /* 0x0000000502007227 */ /* 0x000fc800078e00ff */
[----:B------:R-:W-:-:S04]  /*03f0*/  IMAD.HI.U32 R2, R2, R25, RZ ;  /* 0x0000001902027227 */ /* 0x000fc800078e00ff */
[----:B------:R-:W-:Y:S02]  /*0400*/  IMAD.MOV R4, RZ, RZ, -R0 ;  /* 0x000000ffff047224 */ /* 0x000fe400078e0a00 */
[----:B------:R-:W-:Y:S02]  /*0410*/  IMAD.MOV R6, RZ, RZ, -R2 ;  /* 0x000000ffff067224 */ /* 0x000fe400078e0a02 */
[----:B------:R-:W-:Y:S02]  /*0420*/  IMAD R5, R4, UR43, R5 ;  /* 0x0000002b04057c24 */ /* 0x000fe4000f8e0205 */
[----:B------:R-:W-:Y:S01]  /*0430*/  IMAD R25, R6, UR43, R25 ;  /* 0x0000002b06197c24 */ /* 0x000fe2000f8e0219 */
[----:B------:R-:W1:Y:S01]  /*0440*/  LDC.U8 R4, c[0x0][0x3cc] ;  /* 0x0000f300ff047b82 */ /* 0x000e620000000000 */
[----:B0-----:R-:W0:Y:S01]  /*0450*/  F2F.F64.F32 R6, UR4 ;  /* 0x0000000400067d10 */ /* 0x001e220008201800 */
[----:B------:R-:W-:Y:S02]  /*0460*/  ISETP.GE.U32.AND P0, PT, R5, UR43, PT ;  /* 0x0000002b05007c0c */ /* 0x000fe4000bf06070 */
[----:B------:R-:W-:-:S11]  /*0470*/  ISETP.GE.U32.AND P2, PT, R25, UR43, PT ;  /* 0x0000002b19007c0c */ /* 0x000fd6000bf46070 */
[----:B------:R-:W-:Y:S01]  /*0480*/  @P0 VIADD R5, R5, -UR43 ;  /* 0x8000002b05050c36 */ /* 0x000fe20008000000 */
[----:B0-----:R-:W-:Y:S01]  /*0490*/  R2UR UR38, R6 ;  /* 0x00000000062672ca */ /* 0x001fe200000e0000 */
[----:B------:R-:W-:Y:S01]  /*04a0*/  @P0 VIADD R0, R0, 0x1 ;  /* 0x0000000100000836 */ /* 0x000fe20000000000 */
[----:B------:R-:W-:Y:S01]  /*04b0*/  @P2 IADD3 R25, PT, PT, R25, -UR43, RZ ;  /* 0x8000002b19192c10 */ /* 0x000fe2000fffe0ff */
[----:B------:R-:W-:Y:S01]  /*04c0*/  @P2 VIADD R2, R2, 0x1 ;  /* 0x0000000102022836 */ /* 0x000fe20000000000 */
[----:B------:R-:W-:Y:S02]  /*04d0*/  ISETP.GE.U32.AND P1, PT, R5, UR43, PT ;  /* 0x0000002b05007c0c */ /* 0x000fe4000bf26070 */
[----:B------:R-:W-:Y:S01]  /*04e0*/  ISETP.GE.U32.AND P3, PT, R25, UR43, PT ;  /* 0x0000002b19007c0c */ /* 0x000fe2000bf66070 */
[----:B------:R-:W-:Y:S01]  /*04f0*/  IMAD.WIDE R24, R24, 0x8, R26 ;  /* 0x0000000818187825 */ /* 0x000fe200078e021a */
[----:B------:R-:W-:Y:S02]  /*0500*/  ISETP.NE.U32.AND P0, PT, RZ, UR43, PT ;  /* 0x0000002bff007c0c */ /* 0x000fe4000bf05070 */
[----:B-1----:R-:W-:-:S02]  /*0510*/  PRMT R4, R4, 0x8880, RZ ;  /* 0x0000888004047816 */ /* 0x002fc400000000ff */
[----:B------:R-:W-:-:S05]  /*0520*/  R2UR UR39, R7 ;  /* 0x00000000072772ca */ /* 0x000fca00000e0000 */
[----:B------:R-:W-:Y:S02]  /*0530*/  @P1 VIADD R0, R0, 0x1 ;  /* 0x0000000100001836 */ /* 0x000fe40000000000 */
[----:B------:R-:W-:-:S03]  /*0540*/  @P3 VIADD R2, R2, 0x1 ;  /* 0x0000000102023836 */ /* 0x000fc60000000000 */
[C---:B------:R-:W-:Y:S01]  /*0550*/  SEL R5, R3.reuse, R0, !P0 ;  /* 0x0000000003057207 */ /* 0x040fe20004000000 */
[----:B------:R-:W-:Y:S01]  /*0560*/  IMAD.MOV.U32 R0, RZ, RZ, R4 ;  /* 0x000000ffff007224 */ /* 0x000fe200078e0004 */
[----:B------:R-:W-:Y:S02]  /*0570*/  SEL R2, R3, R2, !P0 ;  /* 0x0000000203027207 */ /* 0x000fe40004000000 */
[----:B------:R-:W-:Y:S02]  /*0580*/  ISETP.GE.U32.AND P0, PT, R28, 0x2, PT ;  /* 0x000000021c00780c */ /* 0x000fe40003f06070 */
[----:B------:R-:W-:Y:S01]  /*0590*/  IADD3 R38, PT, PT, R38, R5, RZ ;  /* 0x0000000526267210 */ /* 0x000fe20007ffe0ff */
[----:B------:R-:W-:Y:S01]  /*05a0*/  IMAD.IADD R37, R37, 0x1, R2 ;  /* 0x0000000125257824 */ /* 0x000fe200078e0202 */
[----:B------:R-:W-:-:S04]  /*05b0*/  ISETP.NE.AND P0, PT, R0, RZ, !P0 ;  /* 0x000000ff0000720c */ /* 0x000fc80004705270 */
[----:B------:R-:W-:-:S09]  /*05c0*/  P2R R36, PR, RZ, 0x1 ;  /* 0x00000001ff247803 */ /* 0x000fd20000000000 */
.L_x_90:
[----:B0-----:R-:W0:Y:S02]  /*05d0*/  LDCU UR4, c[0x0][0x3b0] ;  /* 0x00007600ff0477ac */ /* 0x001e240008000800 */
[----:B0-----:R-:W-:-:S05]  /*05e0*/  IMAD.U32 R0, RZ, RZ, UR4 ;  /* 0x00000004ff007e24 */ /* 0x001fca000f8e00ff */
[----:B------:R-:W-:-:S04]  /*05f0*/  ISETP.GE.AND P0, PT, R39, R0, PT ;  /* 0x000000002700720c */ /* 0x000fc80003f06270 */
[----:B------:R-:W-:-:S09]  /*0600*/  P2R R40, PR, RZ, 0x1 ;  /* 0x00000001ff287803 */ /* 0x000fd20000000000 */
[----:B-12--5:R-:W-:Y:S05]  /*0610*/  @P0 BRA `(.L_x_1) ;  /* 0x0000001800e80947 */ /* 0x026fea0003800000 */
[----:B------:R-:W-:Y:S01]  /*0620*/  ISETP.NE.AND P0, PT, R36, RZ, PT ;  /* 0x000000ff2400720c */ /* 0x000fe20003f05270 */
[----:B------:R-:W-:-:S03]  /*0630*/  IMAD.MOV.U32 R30, RZ, RZ, R39 ;  /* 0x000000ffff1e7224 */ /* 0x000fc600078e0027 */
[----:B------:R-:W-:-:S04]  /*0640*/  ISETP.LT.U32.AND P0, PT, R29, 0x3, P0 ;  /* 0x000000031d00780c */ /* 0x000fc80000701070 */
[----:B------:R-:W-:-:S09]  /*0650*/  P2R R2, PR, RZ, 0x1 ;  /* 0x00000001ff027803 */ /* 0x000fd20000000000 */
.L_x_43:
[----:B------:R-:W0:Y:S01]  /*0660*/  LDCU UR4, c[0x0][0x3bc] ;  /* 0x00007780ff0477ac */ /* 0x000e220008000800 */
[----:B------:R-:W-:Y:S02]  /*0670*/  ISETP.LT.U32.AND P0, PT, R30, 0x3, PT ;  /* 0x000000031e00780c */ /* 0x000fe40003f01070 */
[----:B------:R-:W-:Y:S02]  /*0680*/  CS2R R18, SRZ ;  /* 0x0000000000127805 */ /* 0x000fe4000001ff00 */
[----:B------:R-:W-:Y:S01]  /*0690*/  P2R R41, PR, RZ, 0x1 ;  /* 0x00000001ff297803 */ /* 0x000fe20000000000 */
[----:B0-----:R-:W-:-:S09]  /*06a0*/  UISETP.GE.AND UP0, UPT, UR4, 0x1, UPT ;  /* 0x000000010400788c */ /* 0x001fd2000bf06270 */
[----:B-----5:R-:W-:Y:S05]  /*06b0*/  BRA.U !UP0, `(.L_x_2) ;  /* 0x0000001508bc7547 */ /* 0x020fea000b800000 */
[----:B------:R-:W-:Y:S01]  /*06c0*/  UISETP.GE.U32.AND UP0, UPT, UR4, 0x8, UPT ;  /* 0x000000080400788c */ /* 0x000fe2000bf06070 */
[----:B------:R-:W-:Y:S01]  /*06d0*/  ISETP.NE.AND P0, PT, R2, RZ, PT ;  /* 0x000000ff0200720c */ /* 0x000fe20003f05270 */
[C---:B------:R-:W-:Y:S01]  /*06e0*/  IMAD R42, R30.reuse, UR4, RZ ;  /* 0x000000041e2a7c24 */ /* 0x040fe2000f8e02ff */
[----:B------:R-:W-:Y:S01]  /*06f0*/  CS2R R18, SRZ ;  /* 0x0000000000127805 */ /* 0x000fe2000001ff00 */
[----:B------:R-:W-:Y:S01]  /*0700*/  IMAD.MOV.U32 R17, RZ, RZ, RZ ;  /* 0x000000ffff117224 */ /* 0x000fe200078e00ff */
[----:B------:R-:W-:-:S04]  /*0710*/  ISETP.LT.U32.AND P0, PT, R30, 0x3, P0 ;  /* 0x000000031e00780c */ /* 0x000fc80000701070 */
[----:B------:R-:W-:Y:S01]  /*0720*/  P2R R16, PR, RZ, 0x1 ;  /* 0x00000001ff107803 */ /* 0x000fe20000000000 */
[----:B------:R-:W-:Y:S08]  /*0730*/  BRA.U !UP0, `(.L_x_3) ;  /* 0x0000000908cc7547 */ /* 0x000ff0000b800000 */
[----:B------:R-:W-:Y:S01]  /*0740*/  HFMA2 R17, -RZ, RZ, 0, 0 ;  /* 0x00000000ff117431 */ /* 0x000fe200000001ff */
[----:B------:R-:W-:Y:S01]  /*0750*/  BSSY.RECONVERGENT B6, `(.L_x_4) ;  /* 0x00000b0000067945 */ /* 0x000fe20003800200 */
[----:B------:R-:W-:-:S07]  /*0760*/  CS2R R18, SRZ ;  /* 0x0000000000127805 */ /* 0x000fce000001ff00 */
.L_x_21:
[----:B------:R-:W0:Y:S01]  /*0770*/  LDC.64 R44, c[0x0][0x390] ;  /* 0x0000e400ff2c7b82 */ /* 0x000e220000000a00 */
[----:B------:R-:W-:Y:S01]  /*0780*/  IMAD.IADD R3, R42, 0x1, R17 ;  /* 0x000000012a037824 */ /* 0x000fe200078e0211 */
[----:B------:R-:W-:-:S03]  /*0790*/  ISETP.NE.AND P0, PT, R16, RZ, PT ;  /* 0x000000ff1000720c */ /* 0x000fc60003f05270 */
[----:B0-----:R-:W-:-:S05]  /*07a0*/  IMAD.WIDE.U32 R44, R3, 0x4, R44 ;  /* 0x00000004032c7825 */ /* 0x001fca00078e002c */
[----:B------:R-:W2:Y:S01]  /*07b0*/  LDG.E.CONSTANT R0, desc[UR36][R44.64] ;  /* 0x000000242c007981 */ /* 0x000ea2000c1e9900 */
[----:B------:R-:W-:Y:S01]  /*07c0*/  BSSY.RECONVERGENT B7, `(.L_x_5) ;  /* 0x0000011000077945 */ /* 0x000fe20003800200 */
[----:B--2---:R-:W-:-:S06]  /*07d0*/  IMAD.WIDE R48, R0, 0x8, R34 ;  /* 0x0000000800307825 */ /* 0x004fcc00078e0222 */
[----:B------:R-:W5:Y:S01]  /*07e0*/  LDG.E.64 R48, desc[UR36][R48.64] ;  /* 0x0000002430307981 */ /* 0x000f62000c1e1b00 */
[----:B------:R-:W-:Y:S05]  /*07f0*/  @!P0 BRA `(.L_x_6) ;  /* 0x0000000000348947 */ /* 0x000fea0003800000 */
[----:B------:R-:W-:Y:S01]  /*0800*/  MOV R8, 0x0 ;  /* 0x0000000000087802 */ /* 0x000fe20000000f00 */
[----:B------:R-:W-:Y:S01]  /*0810*/  IMAD.MOV.U32 R31, RZ, RZ, R17 ;  /* 0x000000ffff1f7224 */ /* 0x000fe200078e0011 */
[----:B------:R0:W-:Y:S01]  /*0820*/  STL [R1+0x10], R0 ;  /* 0x0000100001007387 */ /* 0x0001e20000100800 */
[----:B------:R-:W1:Y:S01]  /*0830*/  LDCU.64 UR4, c[0x4][0x8] ;  /* 0x01000100ff0477ac */ /* 0x000e620008000a00 */
[----:B------:R-:W-:Y:S01]  /*0840*/  IMAD.U32 R6, RZ, RZ, UR40 ;  /* 0x00000028ff067e24 */ /* 0x000fe2000f8e00ff */
[----:B------:R-:W-:Y:S01]  /*0850*/  MOV R7, UR41 ;  /* 0x0000002900077c02 */ /* 0x000fe20008000f00 */
[----:B------:R0:W-:Y:S01]  /*0860*/  STL.128 [R1], R28 ;  /* 0x0000001c01007387 */ /* 0x0001e20000100c00 */
[----:B------:R-:W2:Y:S03]  /*0870*/  LDC.64 R8, c[0x4][R8] ;  /* 0x0100000008087b82 */ /* 0x000ea60000000a00 */
[----:B-----5:R0:W-:Y:S01]  /*0880*/  STL.64 [R1+0x18], R48 ;  /* 0x0000183001007387 */ /* 0x0201e20000100a00 */
[----:B-1----:R-:W-:-:S02]  /*0890*/  IMAD.U32 R4, RZ, RZ, UR4 ;  /* 0x00000004ff047e24 */ /* 0x002fc4000f8e00ff */
[----:B0-----:R-:W-:-:S07]  /*08a0*/  IMAD.U32 R5, RZ, RZ, UR5 ;  /* 0x00000005ff057e24 */ /* 0x001fce000f8e00ff */
[----:B------:R-:W-:-:S07]  /*08b0*/  LEPC R20, `(.L_x_6) ;  /* 0x000000001014794e */ /* 0x000fce0000000000 */
[----:B--2---:R-:W-:Y:S05]  /*08c0*/  CALL.ABS.NOINC R8 ;  /* 0x0000000008007343 */ /* 0x004fea0003c00000 */
.L_x_6:
[----:B------:R-:W-:Y:S05]  /*08d0*/  BSYNC.RECONVERGENT B7 ;  /* 0x0000000000077941 */ /* 0x000fea0003800200 */
.L_x_5:
[----:B------:R-:W2:Y:S01]  /*08e0*/  LDG.E.CONSTANT R0, desc[UR36][R44.64+0x4] ;  /* 0x000004242c007981 */ /* 0x000ea2000c1e9900 */
[----:B------:R-:W-:Y:S01]  /*08f0*/  ISETP.NE.AND P6, PT, R16, RZ, PT ;  /* 0x000000ff1000720c */ /* 0x000fe20003fc5270 */
[----:B--2---:R-:W-:-:S06]  /*0900*/  IMAD.WIDE R46, R0, 0x8, R34 ;  /* 0x00000008002e7825 */ /* 0x004fcc00078e0222 */
[----:B------:R-:W5:Y:S01]  /*0910*/  LDG.E.64 R46, desc[UR36][R46.64] ;  /* 0x000000242e2e7981 */ /* 0x000f62000c1e1b00 */
[----:B------:R-:W-:Y:S01]  /*0920*/  BSSY.RECONVERGENT B7, `(.L_x_7) ;  /* 0x0000010000077945 */ /* 0x000fe20003800200 */
[----:B-----5:R-:W-:-:S04]  /*0930*/  DADD R48, R48, R18 ;  /* 0x0000000030307229 */ /* 0x020fc80000000012 */
[----:B------:R-:W-:Y:S07]  /*0940*/  @!P6 BRA `(.L_x_8) ;  /* 0x000000000034e947 */ /* 0x000fee0003800000 */
[----:B------:R-:W-:Y:S01]  /*0950*/  MOV R8, 0x0 ;  /* 0x0000000000087802 */ /* 0x000fe20000000f00 */
[----:B------:R-:W-:Y:S01]  /*0960*/  VIADD R31, R17, 0x1 ;  /* 0x00000001111f7836 */ /* 0x000fe20000000000 */
[----:B------:R0:W-:Y:S01]  /*0970*/  STL [R1+0x10], R0 ;  /* 0x0000100001007387 */ /* 0x0001e20000100800 */
[----:B------:R-:W1:Y:S01]  /*0980*/  LDCU.64 UR4, c[0x4][0x8] ;  /* 0x01000100ff0477ac */ /* 0x000e620008000a00 */
[----:B------:R-:W-:Y:S02]  /*0990*/  IMAD.U32 R6, RZ, RZ, UR40 ;  /* 0x00000028ff067e24 */ /* 0x000fe4000f8e00ff */
[----:B------:R0:W-:Y:S01]  /*09a0*/  STL.128 [R1], R28 ;  /* 0x0000001c01007387 */ /* 0x0001e20000100c00 */
[----:B------:R-:W2:Y:S01]  /*09b0*/  LDC.64 R8, c[0x4][R8] ;  /* 0x0100000008087b82 */ /* 0x000ea20000000a00 */
[----:B------:R-:W-:Y:S02]  /*09c0*/  IMAD.U32 R7, RZ, RZ, UR41 ;  /* 0x00000029ff077e24 */ /* 0x000fe4000f8e00ff */
[----:B------:R0:W-:Y:S01]  /*09d0*/  STL.64 [R1+0x18], R46 ;  /* 0x0000182e01007387 */ /* 0x0001e20000100a00 */
[----:B-1----:R-:W-:-:S02]  /*09e0*/  IMAD.U32 R4, RZ, RZ, UR4 ;  /* 0x00000004ff047e24 */ /* 0x002fc4000f8e00ff */
[----:B0-----:R-:W-:-:S07]  /*09f0*/  IMAD.U32 R5, RZ, RZ, UR5 ;  /* 0x00000005ff057e24 */ /* 0x001fce000f8e00ff */
[----:B------:R-:W-:-:S07]  /*0a00*/  LEPC R20, `(.L_x_8) ;  /* 0x000000001014794e */ /* 0x000fce0000000000 */
[----:B--2---:R-:W-:Y:S05]  /*0a10*/  CALL.ABS.NOINC R8 ;  /* 0x0000000008007343 */ /* 0x004fea0003c00000 */
.L_x_8:
[----:B------:R-:W-:Y:S05]  /*0a20*/  BSYNC.RECONVERGENT B7 ;  /* 0x0000000000077941 */ /* 0x000fea0003800200 */
.L_x_7:
[----:B------:R-:W2:Y:S01]  /*0a30*/  LDG.E.CONSTANT R0, desc[UR36][R44.64+0x8] ;  /* 0x000008242c007981 */ /* 0x000ea2000c1e9900 */
[----:B------:R-:W-:Y:S01]  /*0a40*/  ISETP.NE.AND P6, PT, R16, RZ, PT ;  /* 0x000000ff1000720c */ /* 0x000fe20003fc5270 */
[----:B--2---:R-:W-:-:S06]  /*0a50*/  IMAD.WIDE R18, R0, 0x8, R34 ;  /* 0x0000000800127825 */ /* 0x004fcc00078e0222 */
[----:B------:R-:W5:Y:S01]  /*0a60*/  LDG.E.64 R18, desc[UR36][R18.64] ;  /* 0x0000002412127981 */ /* 0x000f62000c1e1b00 */
[----:B------:R-:W-:Y:S01]  /*0a70*/  BSSY.RECONVERGENT B7, `(.L_x_9) ;  /* 0x0000010000077945 */ /* 0x000fe20003800200 */
[----:B------:R-:W-:-:S04]  /*0a80*/  DADD R46, R46, R48 ;  /* 0x000000002e2e7229 */ /* 0x000fc80000000030 */
[----:B------:R-:W-:Y:S07]  /*0a90*/  @!P6 BRA `(.L_x_10) ;  /* 0x000000000034e947 */ /* 0x000fee0003800000 */
[----:B------:R-:W-:Y:S01]  /*0aa0*/  MOV R8, 0x0 ;  /* 0x0000000000087802 */ /* 0x000fe20000000f00 */
[----:B------:R0:W-:Y:S01]  /*0ab0*/  STL [R1+0x10], R0 ;  /* 0x0000100001007387 */ /* 0x0001e20000100800 */
[----:B------:R-:W-:Y:S01]  /*0ac0*/  IADD3 R31, PT, PT, R17, 0x2, RZ ;  /* 0x00000002111f7810 */ /* 0x000fe20007ffe0ff */
[----:B------:R-:W1:Y:S01]  /*0ad0*/  LDCU.64 UR4, c[0x4][0x8] ;  /* 0x01000100ff0477ac */ /* 0x000e620008000a00 */
[----:B------:R-:W-:Y:S01]  /*0ae0*/  IMAD.U32 R6, RZ, RZ, UR40 ;  /* 0x00000028ff067e24 */ /* 0x000fe2000f8e00ff */
[----:B-----5:R0:W-:Y:S01]  /*0af0*/  STL.64 [R1+0x18], R18 ;  /* 0x0000181201007387 */ /* 0x0201e20000100a00 */
[----:B------:R-:W2:Y:S01]  /*0b00*/  LDC.64 R8, c[0x4][R8] ;  /* 0x0100000008087b82 */ /* 0x000ea20000000a00 */
[----:B------:R-:W-:Y:S02]  /*0b10*/  IMAD.U32 R7, RZ, RZ, UR41 ;  /* 0x00000029ff077e24 */ /* 0x000fe4000f8e00ff */
[----:B------:R0:W-:Y:S01]  /*0b20*/  STL.128 [R1], R28 ;  /* 0x0000001c01007387 */ /* 0x0001e20000100c00 */
[----:B-1----:R-:W-:-:S02]  /*0b30*/  IMAD.U32 R4, RZ, RZ, UR4 ;  /* 0x00000004ff047e24 */ /* 0x002fc4000f8e00ff */
[----:B------:R-:W-:-:S07]  /*0b40*/  IMAD.U32 R5, RZ, RZ, UR5 ;  /* 0x00000005ff057e24 */ /* 0x000fce000f8e00ff */
[----:B------:R-:W-:-:S07]  /*0b50*/  LEPC R20, `(.L_x_10) ;  /* 0x000000001014794e */ /* 0x000fce0000000000 */
[----:B0-2---:R-:W-:Y:S05]  /*0b60*/  CALL.ABS.NOINC R8 ;  /* 0x0000000008007343 */ /* 0x005fea0003c00000 */
.L_x_10:
[----:B------:R-:W-:Y:S05]  /*0b70*/  BSYNC.RECONVERGENT B7 ;  /* 0x0000000000077941 */ /* 0x000fea0003800200 */
.L_x_9:
        /* <DEDUP_REMOVED lines=16> */
[----:B-1----:R-:W-:Y:S01]  /*0c80*/  MOV R4, UR4 ;  /* 0x0000000400047c02 */ /* 0x002fe20008000f00 */
[----:B0-----:R-:W-:-:S07]  /*0c90*/  IMAD.U32 R5, RZ, RZ, UR5 ;  /* 0x00000005ff057e24 */ /* 0x001fce000f8e00ff */
[----:B------:R-:W-:-:S07]  /*0ca0*/  LEPC R20, `(.L_x_12) ;  /* 0x000000001014794e */ /* 0x000fce0000000000 */
[----:B--2---:R-:W-:Y:S05]  /*0cb0*/  CALL.ABS.NOINC R8 ;  /* 0x0000000008007343 */ /* 0x004fea0003c00000 */
.L_x_12:
[----:B------:R-:W-:Y:S05]  /*0cc0*/  BSYNC.RECONVERGENT B7 ;  /* 0x0000000000077941 */ /* 0x000fea0003800200 */
.L_x_11:
        /* <DEDUP_REMOVED lines=15> */
[----:B-----5:R0:W-:Y:S01]  /*0dc0*/  STL.64 [R1+0x18], R18 ;  /* 0x0000181201007387 */ /* 0x0201e20000100a00 */
[----:B-1----:R-:W-:Y:S01]  /*0dd0*/  IMAD.U32 R4, RZ, RZ, UR4 ;  /* 0x00000004ff047e24 */ /* 0x002fe2000f8e00ff */
[----:B0-----:R-:W-:-:S07]  /*0de0*/  MOV R5, UR5 ;  /* 0x0000000500057c02 */ /* 0x001fce0008000f00 */
[----:B------:R-:W-:-:S07]  /*0df0*/  LEPC R20, `(.L_x_14) ;  /* 0x000000001014794e */ /* 0x000fce0000000000 */
[----:B--2---:R-:W-:Y:S05]  /*0e00*/  CALL.ABS.NOINC R8 ;  /* 0x0000000008007343 */ /* 0x004fea0003c00000 */
.L_x_14:
[----:B------:R-:W-:Y:S05]  /*0e10*/  BSYNC.RECONVERGENT B7 ;  /* 0x0000000000077941 */ /* 0x000fea0003800200 */
.L_x_13:
        /* <DEDUP_REMOVED lines=11> */
[----:B------:R-:W-:Y:S01]  /*0ed0*/  MOV R6, UR40 ;  /* 0x0000002800067c02 */ /* 0x000fe20008000f00 */
[----:B------:R-:W-:Y:S01]  /*0ee0*/  IMAD.U32 R7, RZ, RZ, UR41 ;  /* 0x00000029ff077e24 */ /* 0x000fe2000f8e00ff */
[----:B------:R0:W-:Y:S01]  /*0ef0*/  STL.128 [R1], R28 ;  /* 0x0000001c01007387 */ /* 0x0001e20000100c00 */
[----:B------:R-:W2:Y:S03]  /*0f00*/  LDC.64 R8, c[0x4][R8] ;  /* 0x0100000008087b82 */ /* 0x000ea60000000a00 */
[----:B------:R0:W-:Y:S01]  /*0f10*/  STL.64 [R1+0x18], R48 ;  /* 0x0000183001007387 */ /* 0x0001e20000100a00 */
[----:B-1----:R-:W-:-:S02]  /*0f20*/  IMAD.U32 R4, RZ, RZ, UR4 ;  /* 0x00000004ff047e24 */ /* 0x002fc4000f8e00ff */
[----:B0-----:R-:W-:-:S07]  /*0f30*/  IMAD.U32 R5, RZ, RZ, UR5 ;  /* 0x00000005ff057e24 */ /* 0x001fce000f8e00ff */
[----:B------:R-:W-:-:S07]  /*0f40*/  LEPC R20, `(.L_x_16) ;  /* 0x000000001014794e */ /* 0x000fce0000000000 */
[----:B--2---:R-:W-:Y:S05]  /*0f50*/  CALL.ABS.NOINC R8 ;  /* 0x0000000008007343 */ /* 0x004fea0003c00000 */
.L_x_16:
[----:B------:R-:W-:Y:S05]  /*0f60*/  BSYNC.RECONVERGENT B7 ;  /* 0x0000000000077941 */ /* 0x000fea0003800200 */
.L_x_15:
        /* <DEDUP_REMOVED lines=20> */
.L_x_18:
[----:B------:R-:W-:Y:S05]  /*10b0*/  BSYNC.RECONVERGENT B7 ;  /* 0x0000000000077941 */ /* 0x000fea0003800200 */
.L_x_17:
[----:B------:R-:W2:Y:S01]  /*10c0*/  LDG.E.CONSTANT R44, desc[UR36][R44.64+0x1c] ;  /* 0x00001c242c2c7981 */ /* 0x000ea2000c1e9900 */
[----:B------:R-:W-:Y:S01]  /*10d0*/  ISETP.NE.AND P6, PT, R16, RZ, PT ;  /* 0x000000ff1000720c */ /* 0x000fe20003fc5270 */
[----:B-----5:R-:W-:Y:S01]  /*10e0*/  DADD R18, R18, R46 ;  /* 0x0000000012127229 */ /* 0x020fe2000000002e */
[----:B--2---:R-:W-:-:S06]  /*10f0*/  IMAD.WIDE R10, R44, 0x8, R34 ;  /* 0x000000082c0a7825 */ /* 0x004fcc00078e0222 */
[----:B------:R-:W2:Y:S01]  /*1100*/  LDG.E.64 R10, desc[UR36][R10.64] ;  /* 0x000000240a0a7981 */ /* 0x000ea2000c1e1b00 */
[----:B------:R-:W-:Y:S01]  /*1110*/  BSSY.RECONVERGENT B7, `(.L_x_19) ;  /* 0x0000010000077945 */ /* 0x000fe20003800200 */
[----:B--2---:R-:W-:-:S03]  /*1120*/  DADD R18, R10, R18 ;  /* 0x000000000a127229 */ /* 0x004fc60000000012 */
[----:B------:R-:W-:Y:S08]  /*1130*/  @!P6 BRA `(.L_x_20) ;  /* 0x000000000034e947 */ /* 0x000ff00003800000 */
[----:B------:R-:W-:Y:S01]  /*1140*/  MOV R8, 0x0 ;  /* 0x0000000000087802 */ /* 0x000fe20000000f00 */
[----:B------:R-:W-:Y:S01]  /*1150*/  VIADD R31, R17, 0x7 ;  /* 0x00000007111f7836 */ /* 0x000fe20000000000 */
[----:B------:R0:W-:Y:S01]  /*1160*/  STL.64 [R1+0x18], R10 ;  /* 0x0000180a01007387 */ /* 0x0001e20000100a00 */
[----:B------:R-:W1:Y:S01]  /*1170*/  LDCU.64 UR4, c[0x4][0x8] ;  /* 0x01000100ff0477ac */ /* 0x000e620008000a00 */
[----:B------:R-:W-:Y:S02]  /*1180*/  IMAD.U32 R6, RZ, RZ, UR40 ;  /* 0x00000028ff067e24 */ /* 0x000fe4000f8e00ff */
[----:B------:R0:W-:Y:S01]  /*1190*/  STL [R1+0x10], R44 ;  /* 0x0000102c01007387 */ /* 0x0001e20000100800 */
[----:B------:R-:W2:Y:S01]  /*11a0*/  LDC.64 R8, c[0x4][R8] ;  /* 0x0100000008087b82 */ /* 0x000ea20000000a00 */
[----:B------:R-:W-:Y:S02]  /*11b0*/  IMAD.U32 R7, RZ, RZ, UR41 ;  /* 0x00000029ff077e24 */ /* 0x000fe4000f8e00ff */
[----:B------:R0:W-:Y:S01]  /*11c0*/  STL.128 [R1], R28 ;  /* 0x0000001c01007387 */ /* 0x0001e20000100c00 */
[----:B-1----:R-:W-:-:S02]  /*11d0*/  IMAD.U32 R4, RZ, RZ, UR4 ;  /* 0x00000004ff047e24 */ /* 0x002fc4000f8e00ff */
[----:B------:R-:W-:-:S07]  /*11e0*/  IMAD.U32 R5, RZ, RZ, UR5 ;  /* 0x00000005ff057e24 */ /* 0x000fce000f8e00ff */
[----:B------:R-:W-:-:S07]  /*11f0*/  LEPC R20, `(.L_x_20) ;  /* 0x000000001014794e */ /* 0x000fce0000000000 */
[----:B0-2---:R-:W-:Y:S05]  /*1200*/  CALL.ABS.NOINC R8 ;  /* 0x0000000008007343 */ /* 0x005fea0003c00000 */
.L_x_20:
[----:B------:R-:W-:Y:S05]  /*1210*/  BSYNC.RECONVERGENT B7 ;  /* 0x0000000000077941 */ /* 0x000fea0003800200 */
.L_x_19:
[----:B------:R-:W-:-:S04]  /*1220*/  IADD3 R17, PT, PT, R17, 0x8, RZ ;  /* 0x0000000811117810 */ /* 0x000fc80007ffe0ff */
[----:B------:R-:W-:-:S13]  /*1230*/  ISETP.NE.AND P0, PT, R17, UR42, PT ;  /* 0x0000002a11007c0c */ /* 0x000fda000bf05270 */
[----:B------:R-:W-:Y:S05]  /*1240*/  @P0 BRA `(.L_x_21) ;  /* 0xfffffff400480947 */ /* 0x000fea000383ffff */
[----:B------:R-:W-:Y:S05]  /*1250*/  BSYNC.RECONVERGENT B6 ;  /* 0x0000000000067941 */ /* 0x000fea0003800200 */
.L_x_4:
[----:B------:R-:W-:-:S07]  /*1260*/  IMAD.U32 R17, RZ, RZ, UR42 ;  /* 0x0000002aff117e24 */ /* 0x000fce000f8e00ff */
.L_x_3:
[----:B------:R-:W-:Y:S01]  /*1270*/  UISETP.NE.AND UP0, UPT, UR44, URZ, UPT ;  /* 0x000000ff2c00728c */ /* 0x000fe2000bf05270 */
[----:B------:R-:W-:Y:S08]  /*1280*/  BSSY.RECONVERGENT B6, `(.L_x_2) ;  /* 0x00000b2000067945 */ /* 0x000ff00003800200 */
[----:B------:R-:W-:Y:S05]  /*1290*/  BRA.U !UP0, `(.L_x_22) ;  /* 0x0000000908c07547 */ /* 0x000fea000b800000 */
[----:B------:R-:W-:-:S04]  /*12a0*/  UIADD3 UR4, UPT, UPT, UR44, -0x1, URZ ;  /* 0xffffffff2c047890 */ /* 0x000fc8000fffe0ff */
[----:B------:R-:W-:-:S09]  /*12b0*/  UISETP.GE.U32.AND UP0, UPT, UR4, 0x3, UPT ;  /* 0x000000030400788c */ /* 0x000fd2000bf06070 */
[----:B------:R-:W-:Y:S05]  /*12c0*/  BRA.U !UP0, `(.L_x_23) ;  /* 0x0000000508747547 */ /* 0x000fea000b800000 */
        /* <DEDUP_REMOVED lines=13> */
[----:B------:R-:W-:Y:S01]  /*13a0*/  MOV R6, UR40 ;  /* 0x0000002800067c02 */ /* 0x000fe20008000f00 */
[----:B------:R-:W-:Y:S01]  /*13b0*/  IMAD.U32 R7, RZ, RZ, UR41 ;  /* 0x00000029ff077e24 */ /* 0x000fe2000f8e00ff */
[----:B------:R0:W-:Y:S01]  /*13c0*/  STL.128 [R1], R28 ;  /* 0x0000001c01007387 */ /* 0x0001e20000100c00 */
[----:B------:R-:W2:Y:S03]  /*13d0*/  LDC.64 R8, c[0x4][R8] ;  /* 0x0100000008087b82 */ /* 0x000ea60000000a00 */
[----:B-----5:R0:W-:Y:S01]  /*13e0*/  STL.64 [R1+0x18], R48 ;  /* 0x0000183001007387 */ /* 0x0201e20000100a00 */
[----:B-1----:R-:W-:-:S02]  /*13f0*/  IMAD.U32 R4, RZ, RZ, UR4 ;  /* 0x00000004ff047e24 */ /* 0x002fc4000f8e00ff */
[----:B0-----:R-:W-:-:S07]  /*1400*/  IMAD.U32 R5, RZ, RZ, UR5 ;  /* 0x00000005ff057e24 */ /* 0x001fce000f8e00ff */
[----:B------:R-:W-:-:S07]  /*1410*/  LEPC R20, `(.L_x_25) ;  /* 0x000000001014794e */ /* 0x000fce0000000000 */
[----:B--2---:R-:W-:Y:S05]  /*1420*/  CALL.ABS.NOINC R8 ;  /* 0x0000000008007343 */ /* 0x004fea0003c00000 */
.L_x_25:
[----:B------:R-:W-:Y:S05]  /*1430*/  BSYNC.RECONVERGENT B7 ;  /* 0x0000000000077941 */ /* 0x000fea0003800200 */
.L_x_24:
[----:B------:R-:W0:Y:S01]  /*1440*/  LDCU.64 UR4, c[0x0][0x390] ;  /* 0x00007200ff0477ac */ /* 0x000e220008000a00 */
[----:B------:R-:W-:Y:S02]  /*1450*/  IADD3 R0, P0, PT, R42, R17, RZ ;  /* 0x000000112a007210 */ /* 0x000fe40007f1e0ff */
[----:B------:R-:W-:-:S03]  /*1460*/  ISETP.NE.AND P6, PT, R16, RZ, PT ;  /* 0x000000ff1000720c */ /* 0x000fc60003fc5270 */
[----:B------:R-:W-:Y:S01]  /*1470*/  IMAD.X R3, RZ, RZ, RZ, P0 ;  /* 0x000000ffff037224 */ /* 0x000fe200000e06ff */
[----:B0-----:R-:W-:-:S04]  /*1480*/  LEA R46, P0, R0, UR4, 0x2 ;  /* 0x00000004002e7c11 */ /* 0x001fc8000f8010ff */
[----:B------:R-:W-:-:S05]  /*1490*/  LEA.HI.X R47, R0, UR5, R3, 0x2, P0 ;  /* 0x00000005002f7c11 */ /* 0x000fca00080f1403 */
[----:B------:R-:W2:Y:S01]  /*14a0*/  LDG.E.CONSTANT R0, desc[UR36][R46.64+0x4] ;  /* 0x000004242e007981 */ /* 0x000ea2000c1e9900 */
[----:B------:R-:W-:Y:S01]  /*14b0*/  BSSY.RECONVERGENT B7, `(.L_x_26) ;  /* 0x0000012000077945 */ /* 0x000fe20003800200 */
[----:B--2---:R-:W-:-:S06]  /*14c0*/  IMAD.WIDE R44, R0, 0x8, R34 ;  /* 0x00000008002c7825 */ /* 0x004fcc00078e0222 */
[----:B------:R-:W5:Y:S02]  /*14d0*/  LDG.E.64 R44, desc[UR36][R44.64] ;  /* 0x000000242c2c7981 */ /* 0x000f64000c1e1b00 */
[----:B-----5:R-:W-:Y:S01]  /*14e0*/  DADD R48, R18, R48 ;  /* 0x0000000012307229 */ /* 0x020fe20000000030 */
[----:B------:R-:W-:Y:S10]  /*14f0*/  @!P6 BRA `(.L_x_27) ;  /* 0x000000000034e947 */ /* 0x000ff40003800000 */
        /* <DEDUP_REMOVED lines=13> */
.L_x_27:
[----:B------:R-:W-:Y:S05]  /*15d0*/  BSYNC.RECONVERGENT B7 ;  /* 0x0000000000077941 */ /* 0x000fea0003800200 */
.L_x_26:
        /* <DEDUP_REMOVED lines=20> */
.L_x_29:
[----:B------:R-:W-:Y:S05]  /*1720*/  BSYNC.RECONVERGENT B7 ;  /* 0x0000000000077941 */ /* 0x000fea0003800200 */
.L_x_28:
        /* <DEDUP_REMOVED lines=20> */
.L_x_31:
[----:B------:R-:W-:Y:S05]  /*1870*/  BSYNC.RECONVERGENT B7 ;  /* 0x0000000000077941 */ /* 0x000fea0003800200 */
.L_x_30:
[----:B------:R-:W-:Y:S01]  /*1880*/  DADD R18, R44, R18 ;  /* 0x000000002c127229 */ /* 0x000fe20000000012 */
[----:B------:R-:W-:-:S10]  /*1890*/  IADD3 R17, PT, PT, R17, 0x4, RZ ;  /* 0x0000000411117810 */ /* 0x000fd40007ffe0ff */
.L_x_23:
[----:B------:R-:W-:-:S09]  /*18a0*/  UISETP.NE.AND UP0, UPT, UR45, URZ, UPT ;  /* 0x000000ff2d00728c */ /* 0x000fd2000bf05270 */
[----:B------:R-:W-:Y:S05]  /*18b0*/  BRA.U !UP0, `(.L_x_22) ;  /* 0x0000000508387547 */ /* 0x000fea000b800000 */
[----:B------:R-:W-:-:S09]  /*18c0*/  UISETP.NE.AND UP0, UPT, UR45, 0x1, UPT ;  /* 0x000000012d00788c */ /* 0x000fd2000bf05270 */
        /* <DEDUP_REMOVED lines=23> */
.L_x_34:
[----:B------:R-:W-:Y:S05]  /*1a40*/  BSYNC.RECONVERGENT B7 ;  /* 0x0000000000077941 */ /* 0x000fea0003800200 */
.L_x_33:
        /* <DEDUP_REMOVED lines=20> */
[----:B------:R0:W-:Y:S01]  /*1b90*/  STL.64 [R1+0x18], R44 ;  /* 0x0000182c01007387 */ /* 0x0001e20000100a00 */
[----:B-1----:R-:W-:-:S02]  /*1ba0*/  IMAD.U32 R4, RZ, RZ, UR4 ;  /* 0x00000004ff047e24 */ /* 0x002fc4000f8e00ff */
[----:B0-----:R-:W-:-:S07]  /*1bb0*/  IMAD.U32 R5, RZ, RZ, UR5 ;  /* 0x00000005ff057e24 */ /* 0x001fce000f8e00ff */
[----:B------:R-:W-:-:S07]  /*1bc0*/  LEPC R20, `(.L_x_36) ;  /* 0x000000001014794e */ /* 0x000fce0000000000 */
[----:B--2---:R-:W-:Y:S05]  /*1bd0*/  CALL.ABS.NOINC R8 ;  /* 0x0000000008007343 */ /* 0x004fea0003c00000 */
.L_x_36:
[----:B------:R-:W-:Y:S05]  /*1be0*/  BSYNC.RECONVERGENT B7 ;  /* 0x0000000000077941 */ /* 0x000fea0003800200 */
.L_x_35:
[----:B------:R-:W-:Y:S01]  /*1bf0*/  DADD R18, R44, R18 ;  /* 0x000000002c127229 */ /* 0x000fe20000000012 */
[----:B------:R-:W-:-:S10]  /*1c00*/  VIADD R17, R17, 0x2 ;  /* 0x0000000211117836 */ /* 0x000fd40000000000 */
.L_x_32:
[----:B------:R-:W0:Y:S02]  /*1c10*/  LDCU UR4, c[0x0][0x3bc] ;  /* 0x00007780ff0477ac */ /* 0x000e240008000800 */
[----:B0-----:R-:W-:-:S09]  /*1c20*/  ULOP3.LUT UP0, URZ, UR4, 0x1, URZ, 0xc0, !UPT ;  /* 0x0000000104ff7892 */ /* 0x001fd2000f80c0ff */
[----:B------:R-:W-:Y:S05]  /*1c30*/  BRA.U !UP0, `(.L_x_22) ;  /* 0x0000000108587547 */ /* 0x000fea000b800000 */
[----:B------:R-:W0:Y:S01]  /*1c40*/  LDC.64 R4, c[0x0][0x390] ;  /* 0x0000e400ff047b82 */ /* 0x000e220000000a00 */
[----:B------:R-:W-:Y:S01]  /*1c50*/  IMAD.IADD R3, R42, 0x1, R17 ;  /* 0x000000012a037824 */ /* 0x000fe200078e0211 */
[----:B------:R-:W-:-:S03]  /*1c60*/  ISETP.NE.AND P0, PT, R16, RZ, PT ;  /* 0x000000ff1000720c */ /* 0x000fc60003f05270 */
[----:B0-----:R-:W-:-:S05]  /*1c70*/  IMAD.WIDE.U32 R4, R3, 0x4, R4 ;  /* 0x0000000403047825 */ /* 0x001fca00078e0004 */
[----:B------:R-:W2:Y:S02]  /*1c80*/  LDG.E.CONSTANT R0, desc[UR36][R4.64] ;  /* 0x0000002404007981 */ /* 0x000ea4000c1e9900 */
[----:B--2---:R-:W-:-:S06]  /*1c90*/  IMAD.WIDE R10, R0, 0x8, R34 ;  /* 0x00000008000a7825 */ /* 0x004fcc00078e0222 */
[----:B------:R-:W2:Y:S02]  /*1ca0*/  LDG.E.64 R10, desc[UR36][R10.64] ;  /* 0x000000240a0a7981 */ /* 0x000ea4000c1e1b00 */
[----:B--2---:R-:W-:Y:S01]  /*1cb0*/  DADD R18, R18, R10 ;  /* 0x0000000012127229 */ /* 0x004fe2000000000a */
[----:B------:R-:W-:Y:S10]  /*1cc0*/  @!P0 BRA `(.L_x_22) ;  /* 0x0000000000348947 */ /* 0x000ff40003800000 */
[----:B------:R-:W-:Y:S01]  /*1cd0*/  MOV R8, 0x0 ;  /* 0x0000000000087802 */ /* 0x000fe20000000f00 */
[----:B------:R-:W-:Y:S01]  /*1ce0*/  IMAD.MOV.U32 R31, RZ, RZ, R17 ;  /* 0x000000ffff1f7224 */ /* 0x000fe200078e0011 */
[----:B------:R0:W-:Y:S01]  /*1cf0*/  STL.64 [R1+0x18], R10 ;  /* 0x0000180a01007387 */ /* 0x0001e20000100a00 */
[----:B------:R-:W1:Y:S01]  /*1d00*/  LDCU.64 UR4, c[0x4][0x8] ;  /* 0x01000100ff0477ac */ /* 0x000e620008000a00 */
[----:B------:R-:W-:Y:S01]  /*1d10*/  MOV R6, UR40 ;  /* 0x0000002800067c02 */ /* 0x000fe20008000f00 */
[----:B------:R-:W-:Y:S01]  /*1d20*/  IMAD.U32 R7, RZ, RZ, UR41 ;  /* 0x00000029ff077e24 */ /* 0x000fe2000f8e00ff */
[----:B------:R0:W-:Y:S01]  /*1d30*/  STL [R1+0x10], R0 ;  /* 0x0000100001007387 */ /* 0x0001e20000100800 */
[----:B------:R-:W2:Y:S03]  /*1d40*/  LDC.64 R8, c[0x4][R8] ;  /* 0x0100000008087b82 */ /* 0x000ea60000000a00 */
[----:B------:R0:W-:Y:S01]  /*1d50*/  STL.128 [R1], R28 ;  /* 0x0000001c01007387 */ /* 0x0001e20000100c00 */
[----:B-1----:R-:W-:-:S02]  /*1d60*/  IMAD.U32 R4, RZ, RZ, UR4 ;  /* 0x00000004ff047e24 */ /* 0x002fc4000f8e00ff */
[----:B------:R-:W-:-:S07]  /*1d70*/  IMAD.U32 R5, RZ, RZ, UR5 ;  /* 0x00000005ff057e24 */ /* 0x000fce000f8e00ff */
[----:B------:R-:W-:-:S07]  /*1d80*/  LEPC R20, `(.L_x_22) ;  /* 0x000000001014794e */ /* 0x000fce0000000000 */
[----:B0-2---:R-:W-:Y:S05]  /*1d90*/  CALL.ABS.NOINC R8 ;  /* 0x0000000008007343 */ /* 0x005fea0003c00000 */
.L_x_22:
[----:B------:R-:W-:Y:S05]  /*1da0*/  BSYNC.RECONVERGENT B6 ;  /* 0x0000000000067941 */ /* 0x000fea0003800200 */
.L_x_2:
[----:B------:R-:W-:Y:S01]  /*1db0*/  ISETP.NE.AND P1, PT, R2, RZ, PT ;  /* 0x000000ff0200720c */ /* 0x000fe20003f25270 */
[----:B------:R-:W-:Y:S01]  /*1dc0*/  BSSY.RECONVERGENT B6, `(.L_x_37) ;  /* 0x0000014000067945 */ /* 0x000fe20003800200 */
[----:B------:R-:W-:-:S13]  /*1dd0*/  ISETP.NE.AND P0, PT, R41, RZ, PT ;  /* 0x000000ff2900720c */ /* 0x000fda0003f05270 */
[----:B------:R-:W-:Y:S05]  /*1de0*/  @P1 BRA P0, `(.L_x_38) ;  /* 0x00000000000c1947 */ /* 0x000fea0000000000 */
[----:B------:R-:W-:-:S06]  /*1df0*/  IMAD.WIDE.U32 R16, R30, 0x8, R34 ;  /* 0x000000081e107825 */ /* 0x000fcc00078e0022 */
[----:B------:R-:W5:Y:S01]  /*1e00*/  LDG.E.64 R16, desc[UR36][R16.64] ;  /* 0x0000002410107981 */ /* 0x000f62000c1e1b00 */
[----:B------:R-:W-:Y:S05]  /*1e10*/  BRA `(.L_x_39) ;  /* 0x0000000000387947 */ /* 0x000fea0003800000 */
.L_x_38:
[----:B------:R-:W-:Y:S01]  /*1e20*/  IMAD.WIDE.U32 R16, R30, 0x8, R34 ;  /* 0x000000081e107825 */ /* 0x000fe200078e0022 */
[----:B------:R-:W-:Y:S01]  /*1e30*/  MOV R8, 0x0 ;  /* 0x0000000000087802 */ /* 0x000fe20000000f00 */
[----:B------:R-:W0:Y:S04]  /*1e40*/  LDCU.64 UR4, c[0x4][0x10] ;  /* 0x01000200ff0477ac */ /* 0x000e280008000a00 */
[----:B------:R-:W2:Y:S01]  /*1e50*/  LDG.E.64 R16, desc[UR36][R16.64] ;  /* 0x0000002410107981 */ /* 0x000ea2000c1e1b00 */
[----:B------:R-:W1:Y:S01]  /*1e60*/  LDC.64 R8, c[0x4][R8] ;  /* 0x0100000008087b82 */ /* 0x000e620000000a00 */
[----:B------:R-:W-:Y:S02]  /*1e70*/  IMAD.U32 R6, RZ, RZ, UR40 ;  /* 0x00000028ff067e24 */ /* 0x000fe4000f8e00ff */
[----:B------:R3:W-:Y:S01]  /*1e80*/  STL.64 [R1], R28 ;  /* 0x0000001c01007387 */ /* 0x0007e20000100a00 */
[----:B------:R-:W-:-:S03]  /*1e90*/  IMAD.U32 R7, RZ, RZ, UR41 ;  /* 0x00000029ff077e24 */ /* 0x000fc6000f8e00ff */
[----:B------:R3:W-:Y:S01]  /*1ea0*/  STL [R1+0x8], R30 ;  /* 0x0000081e01007387 */ /* 0x0007e20000100800 */
[----:B0-----:R-:W-:Y:S02]  /*1eb0*/  IMAD.U32 R4, RZ, RZ, UR4 ;  /* 0x00000004ff047e24 */ /* 0x001fe4000f8e00ff */
[----:B------:R-:W-:Y:S01]  /*1ec0*/  IMAD.U32 R5, RZ, RZ, UR5 ;  /* 0x00000005ff057e24 */ /* 0x000fe2000f8e00ff */
[----:B-12---:R3:W-:Y:S06]  /*1ed0*/  STL.128 [R1+0x10], R16 ;  /* 0x0000101001007387 */ /* 0x0067ec0000100c00 */
[----:B------:R-:W-:-:S07]  /*1ee0*/  LEPC R20, `(.L_x_39) ;  /* 0x000000001014794e */ /* 0x000fce0000000000 */
[----:B---3--:R-:W-:Y:S05]  /*1ef0*/  CALL.ABS.NOINC R8 ;  /* 0x0000000008007343 */ /* 0x008fea0003c00000 */
.L_x_39:
[----:B------:R-:W-:Y:S05]  /*1f00*/  BSYNC.RECONVERGENT B6 ;  /* 0x0000000000067941 */ /* 0x000fea0003800200 */
.L_x_37:
[----:B------:R-:W0:Y:S02]  /*1f10*/  LDCU UR4, c[0x0][0x3b8] ;  /* 0x00007700ff0477ac */ /* 0x000e240008000800 */
[----:B0-----:R-:W-:-:S09]  /*1f20*/  UISETP.NE.AND UP0, UPT, UR4, 0x6, UPT ;  /* 0x000000060400788c */ /* 0x001fd2000bf05270 */
[----:B------:R-:W-:Y:S05]  /*1f30*/  BRA.U !UP0, `(.L_x_40) ;  /* 0x0000000108147547 */ /* 0x000fea000b800000 */
[----:B------:R-:W-:Y:S01]  /*1f40*/  UISETP.NE.AND UP0, UPT, UR4, 0x4, UPT ;  /* 0x000000040400788c */ /* 0x000fe2000bf05270 */
[----:B------:R-:W-:-:S08]  /*1f50*/  CS2R R4, SRZ ;  /* 0x0000000000047805 */ /* 0x000fd0000001ff00 */
[----:B------:R-:W-:Y:S05]  /*1f60*/  BRA.U UP0, `(.L_x_41) ;  /* 0x0000000100787547 */ /* 0x000fea000b800000 */
[----:B-----5:R-:W-:Y:S01]  /*1f70*/  DFMA R4, R16, -4, R18 ;  /* 0xc01000001004782b */ /* 0x020fe20000000012 */
[----:B------:R-:W-:Y:S10]  /*1f80*/  BRA `(.L_x_41) ;  /* 0x0000000000707947 */ /* 0x000ff40003800000 */
.L_x_40:
[----:B------:R-:W0:Y:S01]  /*1f90*/  MUFU.RCP64H R5, 3 ;  /* 0x4008000000057908 */ /* 0x000e220000001800 */
[----:B------:R-:W-:Y:S01]  /*1fa0*/  MOV R8, 0x0 ;  /* 0x0000000000087802 */ /* 0x000fe20000000f00 */
[----:B------:R-:W-:Y:S01]  /*1fb0*/  IMAD.MOV.U32 R9, RZ, RZ, 0x40080000 ;  /* 0x40080000ff097424 */ /* 0x000fe200078e00ff */
[----:B-----5:R-:W-:Y:S01]  /*1fc0*/  DFMA R16, R16, -6, R18 ;  /* 0xc01800001010782b */ /* 0x020fe20000000012 */
[----:B------:R-:W-:Y:S01]  /*1fd0*/  IMAD.MOV.U32 R4, RZ, RZ, 0x1 ;  /* 0x00000001ff047424 */ /* 0x000fe200078e00ff */
[----:B------:R-:W-:Y:S06]  /*1fe0*/  BSSY.RECONVERGENT B0, `(.L_x_41) ;  /* 0x0000016000007945 */ /* 0x000fec0003800200 */
[----:B------:R-:W-:-:S02]  /*1ff0*/  DADD R16, R16, R16 ;  /* 0x0000000010107229 */ /* 0x000fc40000000010 */
[----:B0-----:R-:W-:-:S08]  /*2000*/  DFMA R6, R4, -R8, 1 ;  /* 0x3ff000000406742b */ /* 0x001fd00000000808 */
[----:B------:R-:W-:Y:S01]  /*2010*/  FSETP.GEU.AND P1, PT, |R17|, 6.5827683646048100446e-37, PT ;  /* 0x036000001100780b */ /* 0x000fe20003f2e200 */
[----:B------:R-:W-:-:S08]  /*2020*/  DFMA R6, R6, R6, R6 ;  /* 0x000000060606722b */ /* 0x000fd00000000006 */
[----:B------:R-:W-:-:S08]  /*2030*/  DFMA R6, R4, R6, R4 ;  /* 0x000000060406722b */ /* 0x000fd00000000004 */
[----:B------:R-:W-:-:S08]  /*2040*/  DFMA R4, R6, -R8, 1 ;  /* 0x3ff000000604742b */ /* 0x000fd00000000808 */
[----:B------:R-:W-:-:S08]  /*2050*/  DFMA R4, R6, R4, R6 ;  /* 0x000000040604722b */ /* 0x000fd00000000006 */
[----:B------:R-:W-:-:S08]  /*2060*/  DMUL R6, R16, R4 ;  /* 0x0000000410067228 */ /* 0x000fd00000000000 */
[----:B------:R-:W-:-:S08]  /*2070*/  DFMA R8, R6, -3, R16 ;  /* 0xc00800000608782b */ /* 0x000fd00000000010 */
[----:B------:R-:W-:-:S10]  /*2080*/  DFMA R4, R4, R8, R6 ;  /* 0x000000080404722b */ /* 0x000fd40000000006 */
[----:B------:R-:W-:-:S05]  /*2090*/  FFMA R0, RZ, 2.125, R5 ;  /* 0x40080000ff007823 */ /* 0x000fca0000000005 */
[----:B------:R-:W-:-:S13]  /*20a0*/  FSETP.GT.AND P0, PT, |R0|, 1.469367938527859385e-39, PT ;  /* 0x001000000000780b */ /* 0x000fda0003f04200 */
[----:B------:R-:W-:Y:S05]  /*20b0*/  @P0 BRA P1, `(.L_x_42) ;  /* 0x0000000000200947 */ /* 0x000fea0000800000 */
[----:B------:R-:W-:Y:S01]  /*20c0*/  IMAD.MOV.U32 R6, RZ, RZ, R16 ;  /* 0x000000ffff067224 */ /* 0x000fe200078e0010 */
[----:B------:R-:W-:Y:S01]  /*20d0*/  MOV R9, 0x40080000 ;  /* 0x4008000000097802 */ /* 0x000fe20000000f00 */
[----:B------:R-:W-:Y:S01]  /*20e0*/  IMAD.MOV.U32 R7, RZ, RZ, R17 ;  /* 0x000000ffff077224 */ /* 0x000fe200078e0011 */
[----:B------:R-:W-:Y:S01]  /*20f0*/  MOV R0, 0x2120 ;  /* 0x0000212000007802 */ /* 0x000fe20000000f00 */
[----:B------:R-:W-:-:S07]  /*2100*/  IMAD.MOV.U32 R8, RZ, RZ, RZ ;  /* 0x000000ffff087224 */ /* 0x000fce00078e00ff */
[----:B------:R-:W-:Y:S05]  /*2110*/  CALL.REL.NOINC `($__internal_0_$__cuda_sm20_div_rn_f64_full) ;  /* 0x0000003400047944 */ /* 0x000fea0003c00000 */
[----:B------:R-:W-:Y:S02]  /*2120*/  IMAD.MOV.U32 R4, RZ, RZ, R12 ;  /* 0x000000ffff047224 */ /* 0x000fe400078e000c */
[----:B------:R-:W-:-:S07]  /*2130*/  IMAD.MOV.U32 R5, RZ, RZ, R13 ;  /* 0x000000ffff057224 */ /* 0x000fce00078e000d */
.L_x_42:
[----:B------:R-:W-:Y:S05]  /*2140*/  BSYNC.RECONVERGENT B0 ;  /* 0x0000000000007941 */ /* 0x000fea0003800200 */
.L_x_41:
[----:B------:R-:W0:Y:S01]  /*2150*/  LDCU UR4, c[0x0][0x3b0] ;  /* 0x00007600ff0477ac */ /* 0x000e220008000800 */
[----:B------:R-:W-:-:S04]  /*2160*/  IMAD.WIDE.U32 R6, R30, 0x8, R32 ;  /* 0x000000081e067825 */ /* 0x000fc800078e0020 */
[----:B------:R-:W-:Y:S01]  /*2170*/  VIADD R30, R30, UR43 ;  /* 0x0000002b1e1e7c36 */ /* 0x000fe20008000000 */
[----:B------:R1:W-:Y:S01]  /*2180*/  STG.E.64 desc[UR36][R6.64], R4 ;  /* 0x0000000406007986 */ /* 0x0003e2000c101b24 */
[----:B0-----:R-:W-:-:S05]  /*2190*/  IMAD.U32 R0, RZ, RZ, UR4 ;  /* 0x00000004ff007e24 */ /* 0x001fca000f8e00ff */
[----:B------:R-:W-:-:S13]  /*21a0*/  ISETP.GE.AND P0, PT, R30, R0, PT ;  /* 0x000000001e00720c */ /* 0x000fda0003f06270 */
[----:B-1----:R-:W-:Y:S05]  /*21b0*/  @!P0 BRA `(.L_x_43) ;  /* 0xffffffe400288947 */ /* 0x002fea000383ffff */
.L_x_1:
[----:B------:R-:W-:Y:S01]  /*21c0*/  ISETP.NE.AND P0, PT, R40, RZ, PT ;  /* 0x000000ff2800720c */ /* 0x000fe20003f05270 */
[----:B------:R-:W-:Y:S05]  /*21d0*/  WARPSYNC.ALL ;  /* 0x0000000000007948 */ /* 0x000fea0003800000 */
[----:B------:R-:W-:Y:S01]  /*21e0*/  IADD3 R30, PT, PT, R39, UR43, RZ ;  /* 0x0000002b271e7c10 */ /* 0x000fe2000fffe0ff */
[----:B------:R-:W-:Y:S01]  /*21f0*/  IMAD.U32 R3, RZ, RZ, UR43 ;  /* 0x0000002bff037e24 */ /* 0x000fe2000f8e00ff */
[----:B------:R-:W-:Y:S03]  /*2200*/  BAR.SYNC.DEFER_BLOCKING 0x0 ;  /* 0x0000000000007b1d */ /* 0x000fe60000010000 */
[----:B------:R-:W-:-:S03]  /*2210*/  IMAD.WIDE R2, R3, 0x8, R26 ;  /* 0x0000000803027825 */ /* 0x000fc600078e021a */
[----:B------:R-:W-:Y:S01]  /*2220*/  BSSY.RECONVERGENT B0, `(.L_x_44) ;  /* 0x0000079000007945 */ /* 0x000fe20003800200 */
[----:B------:R-:W-:-:S03]  /*2230*/  VIADD R4, R30, UR43 ;  /* 0x0000002b1e047c36 */ /* 0x000fc60008000000 */
[----:B------:R-:W-:Y:S05]  /*2240*/  @P0 BRA `(.L_x_45) ;  /* 0x0000000400d80947 */ /* 0x000fea0003800000 */
[----:B------:R-:W-:Y:S01]  /*2250*/  VIADD R5, R38, 0x1 ;  /* 0x0000000126057836 */ /* 0x000fe20000000000 */
[----:B------:R-:W-:Y:S01]  /*2260*/  BSSY.RECONVERGENT B1, `(.L_x_46) ;  /* 0x0000034000017945 */ /* 0x000fe20003800200 */
[----:B------:R-:W-:-:S03]  /*2270*/  IMAD.MOV.U32 R13, RZ, RZ, R39 ;  /* 0x000000ffff0d7224 */ /* 0x000fc600078e0027 */
[----:B------:R-:W-:-:S04]  /*2280*/  LOP3.LUT R5, R5, 0x3, RZ, 0xc0, !PT ;  /* 0x0000000305057812 */ /* 0x000fc800078ec0ff */
[----:B------:R-:W-:-:S13]  /*2290*/  ISETP.NE.AND P0, PT, R5, RZ, PT ;  /* 0x000000ff0500720c */ /* 0x000fda0003f05270 */
[----:B------:R-:W-:Y:S05]  /*22a0*/  @!P0 BRA `(.L_x_47) ;  /* 0x0000000000bc8947 */ /* 0x000fea0003800000 */
[----:B------:R-:W-:Y:S01]  /*22b0*/  IMAD.WIDE.U32 R6, R39, 0x8, R32 ;  /* 0x0000000827067825 */ /* 0x000fe200078e0020 */
[----:B------:R-:W2:Y:S04]  /*22c0*/  LDG.E.64 R10, desc[UR36][R26.64] ;  /* 0x000000241a0a7981 */ /* 0x000ea8000c1e1b00 */
[----:B------:R-:W2:Y:S02]  /*22d0*/  LDG.E.64 R8, desc[UR36][R6.64] ;  /* 0x0000002406087981 */ /* 0x000ea4000c1e1b00 */
[----:B--2---:R-:W-:Y:S01]  /*22e0*/  DFMA R8, R8, UR38, R10 ;  /* 0x0000002608087c2b */ /* 0x004fe2000800000a */
[----:B------:R-:W-:-:S07]  /*22f0*/  IMAD.MOV.U32 R10, RZ, RZ, RZ ;  /* 0x000000ffff0a7224 */ /* 0x000fce00078e00ff */
[----:B------:R-:W-:Y:S02]  /*2300*/  DSETP.MAX.AND P0, P1, RZ, R8, PT ;  /* 0x00000008ff00722a */ /* 0x000fe4000390f000 */
[----:B------:R-:W-:-:S04]  /*2310*/  IMAD.MOV.U32 R11, RZ, RZ, R9 ;  /* 0x000000ffff0b7224 */ /* 0x000fc800078e0009 */
[C---:B------:R-:W-:Y:S02]  /*2320*/  SEL R8, R10.reuse, R8, P0 ;  /* 0x000000080a087207 */ /* 0x040fe40000000000 */
[----:B------:R-:W-:Y:S02]  /*2330*/  FSEL R13, R10, R11, P0 ;  /* 0x0000000b0a0d7208 */ /* 0x000fe40000000000 */
[----:B------:R-:W-:-:S04]  /*2340*/  ISETP.NE.AND P0, PT, R5, 0x1, PT ;  /* 0x000000010500780c */ /* 0x000fc80003f05270 */
[----:B------:R-:W-:-:S04]  /*2350*/  @P1 LOP3.LUT R13, R11, 0x80000, RZ, 0xfc, !PT ;  /* 0x000800000b0d1812 */ /* 0x000fc800078efcff */
[----:B------:R-:W-:Y:S01]  /*2360*/  MOV R9, R13 ;  /* 0x0000000d00097202 */ /* 0x000fe20000000f00 */
[----:B------:R-:W-:-:S04]  /*2370*/  IMAD.MOV.U32 R13, RZ, RZ, R30 ;  /* 0x000000ffff0d7224 */ /* 0x000fc800078e001e */
[----:B------:R0:W-:Y:S01]  /*2380*/  STG.E.64 desc[UR36][R26.64], R8 ;  /* 0x000000081a007986 */ /* 0x0001e2000c101b24 */
[----:B------:R-:W-:Y:S05]  /*2390*/  @!P0 BRA `(.L_x_47) ;  /* 0x0000000000808947 */ /* 0x000fea0003800000 */
[----:B0-----:R-:W-:Y:S01]  /*23a0*/  IMAD.U32 R9, RZ, RZ, UR43 ;  /* 0x0000002bff097e24 */ /* 0x001fe2000f8e00ff */
[----:B------:R-:W2:Y:S03]  /*23b0*/  LDG.E.64 R10, desc[UR36][R2.64] ;  /* 0x00000024020a7981 */ /* 0x000ea6000c1e1b00 */
[----:B------:R-:W-:-:S05]  /*23c0*/  IMAD.WIDE R6, R9, 0x8, R6 ;  /* 0x0000000809067825 */ /* 0x000fca00078e0206 */
[----:B------:R-:W2:Y:S02]  /*23d0*/  LDG.E.64 R8, desc[UR36][R6.64] ;  /* 0x0000002406087981 */ /* 0x000ea4000c1e1b00 */
[----:B--2---:R-:W-:-:S08]  /*23e0*/  DFMA R8, R8, UR38, R10 ;  /* 0x0000002608087c2b */ /* 0x004fd0000800000a */
[----:B------:R-:W-:Y:S01]  /*23f0*/  DSETP.MAX.AND P0, P1, RZ, R8, PT ;  /* 0x00000008ff00722a */ /* 0x000fe2000390f000 */
[----:B------:R-:W-:Y:S02]  /*2400*/  IMAD.MOV.U32 R10, RZ, RZ, RZ ;  /* 0x000000ffff0a7224 */ /* 0x000fe400078e00ff */
[----:B------:R-:W-:-:S05]  /*2410*/  IMAD.MOV.U32 R11, RZ, RZ, R9 ;  /* 0x000000ffff0b7224 */ /* 0x000fca00078e0009 */
[----:B------:R-:W-:-:S06]  /*2420*/  FSEL R13, R10, R11, P0 ;  /* 0x0000000b0a0d7208 */ /* 0x000fcc0000000000 */
[----:B------:R-:W-:Y:S02]  /*2430*/  @P1 LOP3.LUT R13, R11, 0x80000, RZ, 0xfc, !PT ;  /* 0x000800000b0d1812 */ /* 0x000fe400078efcff */
[----:B------:R-:W-:-:S03]  /*2440*/  SEL R8, R10, R8, P0 ;  /* 0x000000080a087207 */ /* 0x000fc60000000000 */
[----:B------:R-:W-:-:S05]  /*2450*/  IMAD.MOV.U32 R9, RZ, RZ, R13 ;  /* 0x000000ffff097224 */ /* 0x000fca00078e000d */
[----:B------:R1:W-:Y:S01]  /*2460*/  STG.E.64 desc[UR36][R2.64], R8 ;  /* 0x0000000802007986 */ /* 0x0003e2000c101b24 */
[----:B------:R-:W-:Y:S02]  /*2470*/  ISETP.NE.AND P0, PT, R5, 0x2, PT ;  /* 0x000000020500780c */ /* 0x000fe40003f05270 */
[----:B------:R-:W-:-:S11]  /*2480*/  MOV R13, R4 ;  /* 0x00000004000d7202 */ /* 0x000fd60000000f00 */
[----:B-1----:R-:W-:Y:S05]  /*2490*/  @!P0 BRA `(.L_x_47) ;  /* 0x0000000000408947 */ /* 0x002fea0003800000 */
[----:B------:R-:W-:Y:S02]  /*24a0*/  IMAD.U32 R9, RZ, RZ, UR43 ;  /* 0x0000002bff097e24 */ /* 0x000fe4000f8e00ff */
[----:B------:R-:W-:Y:S02]  /*24b0*/  IMAD.U32 R5, RZ, RZ, UR43 ;  /* 0x0000002bff057e24 */ /* 0x000fe4000f8e00ff */
[----:B------:R-:W-:-:S04]  /*24c0*/  IMAD.WIDE R8, R9, 0x8, R6 ;  /* 0x0000000809087825 */ /* 0x000fc800078e0206 */
[----:B------:R-:W-:Y:S02]  /*24d0*/  IMAD.WIDE R6, R5, 0x8, R2 ;  /* 0x0000000805067825 */ /* 0x000fe400078e0202 */
[----:B------:R-:W2:Y:S04]  /*24e0*/  LDG.E.64 R8, desc[UR36][R8.64] ;  /* 0x0000002408087981 */ /* 0x000ea8000c1e1b00 */
[----:B------:R-:W2:Y:S01]  /*24f0*/  LDG.E.64 R10, desc[UR36][R6.64] ;  /* 0x00000024060a7981 */ /* 0x000ea2000c1e1b00 */
[----:B------:R-:W-:Y:S01]  /*2500*/  IMAD.MOV.U32 R5, RZ, RZ, RZ ;  /* 0x000000ffff057224 */ /* 0x000fe200078e00ff */
[----:B--2---:R-:W-:-:S08]  /*2510*/  DFMA R10, R8, UR38, R10 ;  /* 0x00000026080a7c2b */ /* 0x004fd0000800000a */
[----:B------:R-:W-:Y:S02]  /*2520*/  DSETP.MAX.AND P0, P1, RZ, R10, PT ;  /* 0x0000000aff00722a */ /* 0x000fe4000390f000 */
[----:B------:R-:W-:-:S04]  /*2530*/  IMAD.MOV.U32 R12, RZ, RZ, R11 ;  /* 0x000000ffff0c7224 */ /* 0x000fc800078e000b */
[C---:B------:R-:W-:Y:S02]  /*2540*/  SEL R10, R5.reuse, R10, P0 ;  /* 0x0000000a050a7207 */ /* 0x040fe40000000000 */
[----:B------:R-:W-:-:S06]  /*2550*/  FSEL R13, R5, R12, P0 ;  /* 0x0000000c050d7208 */ /* 0x000fcc0000000000 */
[----:B------:R-:W-:-:S05]  /*2560*/  @P1 LOP3.LUT R13, R12, 0x80000, RZ, 0xfc, !PT ;  /* 0x000800000c0d1812 */ /* 0x000fca00078efcff */
[----:B------:R-:W-:Y:S01]  /*2570*/  IMAD.MOV.U32 R11, RZ, RZ, R13 ;  /* 0x000000ffff0b7224 */ /* 0x000fe200078e000d */
[----:B------:R-:W-:-:S04]  /*2580*/  IADD3 R13, PT, PT, R4, UR43, RZ ;  /* 0x0000002b040d7c10 */ /* 0x000fc8000fffe0ff */
[----:B------:R1:W-:Y:S03]  /*2590*/  STG.E.64 desc[UR36][R6.64], R10 ;  /* 0x0000000a06007986 */ /* 0x0003e6000c101b24 */
.L_x_47:
[----:B------:R-:W-:Y:S05]  /*25a0*/  BSYNC.RECONVERGENT B1 ;  /* 0x0000000000017941 */ /* 0x000fea0003800200 */
.L_x_46:
[----:B------:R-:W-:-:S13]  /*25b0*/  ISETP.GE.U32.AND P0, PT, R38, 0x3, PT ;  /* 0x000000032600780c */ /* 0x000fda0003f06070 */
[----:B------:R-:W-:Y:S05]  /*25c0*/  @!P0 BRA `(.L_x_45) ;  /* 0x0000000000f88947 */ /* 0x000fea0003800000 */
.L_x_48:
[----:B0-2---:R-:W-:-:S04]  /*25d0*/  IMAD.WIDE.U32 R8, R13, 0x8, R32 ;  /* 0x000000080d087825 */ /* 0x005fc800078e0020 */
[C---:B-1----:R-:W-:Y:S02]  /*25e0*/  IMAD.WIDE.U32 R6, R13.reuse, 0x8, R34 ;  /* 0x000000080d067825 */ /* 0x042fe400078e0022 */
[----:B------:R-:W2:Y:S04]  /*25f0*/  LDG.E.64 R8, desc[UR36][R8.64] ;  /* 0x0000002408087981 */ /* 0x000ea8000c1e1b00 */
[----:B------:R-:W2:Y:S01]  /*2600*/  LDG.E.64 R10, desc[UR36][R6.64] ;  /* 0x00000024060a7981 */ /* 0x000ea2000c1e1b00 */
[----:B------:R-:W-:Y:S02]  /*2610*/  IMAD.MOV.U32 R12, RZ, RZ, RZ ;  /* 0x000000ffff0c7224 */ /* 0x000fe400078e00ff */
[----:B------:R-:W-:Y:S01]  /*2620*/  VIADD R5, R13, UR43 ;  /* 0x0000002b0d057c36 */ /* 0x000fe20008000000 */
[----:B--2---:R-:W-:-:S03]  /*2630*/  DFMA R10, R8, UR38, R10 ;  /* 0x00000026080a7c2b */ /* 0x004fc6000800000a */
[----:B------:R-:W-:-:S05]  /*2640*/  IMAD.WIDE.U32 R8, R5, 0x8, R34 ;  /* 0x0000000805087825 */ /* 0x000fca00078e0022 */
[----:B------:R-:W-:Y:S02]  /*2650*/  DSETP.MAX.AND P0, P1, RZ, R10, PT ;  /* 0x0000000aff00722a */ /* 0x000fe4000390f000 */
[----:B------:R-:W-:Y:S02]  /*2660*/  IMAD.MOV.U32 R15, RZ, RZ, R11 ;  /* 0x000000ffff0f7224 */ /* 0x000fe400078e000b */
[----:B------:R-:W-:Y:S02]  /*2670*/  IMAD.MOV.U32 R13, RZ, RZ, R10 ;  /* 0x000000ffff0d7224 */ /* 0x000fe400078e000a */
[----:B------:R-:W-:Y:S01]  /*2680*/  IMAD.MOV.U32 R10, RZ, RZ, RZ ;  /* 0x000000ffff0a7224 */ /* 0x000fe200078e00ff */
[----:B-----5:R-:W-:-:S04]  /*2690*/  FSEL R17, R12, R15, P0 ;  /* 0x0000000f0c117208 */ /* 0x020fc80000000000 */
[----:B------:R-:W-:Y:S01]  /*26a0*/  SEL R10, R10, R13, P0 ;  /* 0x0000000d0a0a7207 */ /* 0x000fe20000000000 */
[----:B------:R-:W-:Y:S02]  /*26b0*/  IMAD.WIDE.U32 R12, R5, 0x8, R32 ;  /* 0x00000008050c7825 */ /* 0x000fe400078e0020 */
[----:B------:R-:W-:-:S04]  /*26c0*/  @P1 LOP3.LUT R17, R15, 0x80000, RZ, 0xfc, !PT ;  /* 0x000800000f111812 */ /* 0x000fc800078efcff */
[----:B------:R-:W-:-:S05]  /*26d0*/  MOV R11, R17 ;  /* 0x00000011000b7202 */ /* 0x000fca0000000f00 */
[----:B------:R0:W-:Y:S04]  /*26e0*/  STG.E.64 desc[UR36][R6.64], R10 ;  /* 0x0000000a06007986 */ /* 0x0001e8000c101b24 */
[----:B------:R-:W2:Y:S04]  /*26f0*/  LDG.E.64 R12, desc[UR36][R12.64] ;  /* 0x000000240c0c7981 */ /* 0x000ea8000c1e1b00 */
[----:B------:R-:W2:Y:S01]  /*2700*/  LDG.E.64 R14, desc[UR36][R8.64] ;  /* 0x00000024080e7981 */ /* 0x000ea2000c1e1b00 */
[----:B------:R-:W-:Y:S02]  /*2710*/  IMAD.MOV.U32 R16, RZ, RZ, RZ ;  /* 0x000000ffff107224 */ /* 0x000fe400078e00ff */
[----:B------:R-:W-:-:S04]  /*2720*/  VIADD R5, R5, UR43 ;  /* 0x0000002b05057c36 */ /* 0x000fc80008000000 */
[----:B0-----:R-:W-:Y:S01]  /*2730*/  IMAD.WIDE.U32 R6, R5, 0x8, R34 ;  /* 0x0000000805067825 */ /* 0x001fe200078e0022 */
[----:B--2---:R-:W-:-:S03]  /*2740*/  DFMA R14, R12, UR38, R14 ;  /* 0x000000260c0e7c2b */ /* 0x004fc6000800000e */
[----:B------:R-:W-:-:S05]  /*2750*/  IMAD.WIDE.U32 R12, R5, 0x8, R32 ;  /* 0x00000008050c7825 */ /* 0x000fca00078e0020 */
[----:B------:R-:W-:Y:S02]  /*2760*/  DSETP.MAX.AND P0, P1, RZ, R14, PT ;  /* 0x0000000eff00722a */ /* 0x000fe4000390f000 */
[----:B------:R-:W-:Y:S02]  /*2770*/  IMAD.MOV.U32 R19, RZ, RZ, R15 ;  /* 0x000000ffff137224 */ /* 0x000fe400078e000f */
[----:B------:R-:W-:Y:S02]  /*2780*/  IMAD.MOV.U32 R17, RZ, RZ, R14 ;  /* 0x000000ffff117224 */ /* 0x000fe400078e000e */
[----:B------:R-:W-:Y:S01]  /*2790*/  IMAD.MOV.U32 R14, RZ, RZ, RZ ;  /* 0x000000ffff0e7224 */ /* 0x000fe200078e00ff */
[----:B------:R-:W-:-:S04]  /*27a0*/  FSEL R21, R16, R19, P0 ;  /* 0x0000001310157208 */ /* 0x000fc80000000000 */
[----:B------:R-:W-:-:S03]  /*27b0*/  SEL R10, R14, R17, P0 ;  /* 0x000000110e0a7207 */ /* 0x000fc60000000000 */
[----:B------:R-:W-:-:S04]  /*27c0*/  @P1 LOP3.LUT R21, R19, 0x80000, RZ, 0xfc, !PT ;  /* 0x0008000013151812 */ /* 0x000fc800078efcff */
[----:B------:R-:W-:-:S05]  /*27d0*/  MOV R11, R21 ;  /* 0x00000015000b7202 */ /* 0x000fca0000000f00 */
[----:B------:R0:W-:Y:S04]  /*27e0*/  STG.E.64 desc[UR36][R8.64], R10 ;  /* 0x0000000a08007986 */ /* 0x0001e8000c101b24 */
[----:B------:R-:W2:Y:S04]  /*27f0*/  LDG.E.64 R12, desc[UR36][R12.64] ;  /* 0x000000240c0c7981 */ /* 0x000ea8000c1e1b00 */
[----:B------:R-:W2:Y:S01]  /*2800*/  LDG.E.64 R14, desc[UR36][R6.64] ;  /* 0x00000024060e7981 */ /* 0x000ea2000c1e1b00 */
        /* <DEDUP_REMOVED lines=10> */
[----:B------:R-:W-:-:S05]  /*28b0*/  @P1 LOP3.LUT R21, R19, 0x80000, RZ, 0xfc, !PT ;  /* 0x0008000013151812 */ /* 0x000fca00078efcff */
[----:B------:R-:W-:-:S05]  /*28c0*/  IMAD.MOV.U32 R11, RZ, RZ, R21 ;  /* 0x000000ffff0b7224 */ /* 0x000fca00078e0015 */
[----:B------:R2:W-:Y:S04]  /*28d0*/  STG.E.64 desc[UR36][R6.64], R10 ;  /* 0x0000000a06007986 */ /* 0x0005e8000c101b24 */
[----:B------:R-:W3:Y:S04]  /*28e0*/  LDG.E.64 R12, desc[UR36][R12.64] ;  /* 0x000000240c0c7981 */ /* 0x000ee8000c1e1b00 */
[----:B------:R-:W3:Y:S02]  /*28f0*/  LDG.E.64 R14, desc[UR36][R8.64] ;  /* 0x00000024080e7981 */ /* 0x000ee4000c1e1b00 */
[----:B---3--:R-:W-:Y:S01]  /*2900*/  DFMA R14, R12, UR38, R14 ;  /* 0x000000260c0e7c2b */ /* 0x008fe2000800000e */
[----:B------:R-:W-:-:S07]  /*2910*/  VIADD R13, R5, UR43 ;  /* 0x0000002b050d7c36 */ /* 0x000fce0008000000 */
[----:B------:R-:W-:Y:S02]  /*2920*/  DSETP.MAX.AND P0, P1, RZ, R14, PT ;  /* 0x0000000eff00722a */ /* 0x000fe4000390f000 */
[----:B------:R-:W-:-:S04]  /*2930*/  MOV R17, R15 ;  /* 0x0000000f00117202 */ /* 0x000fc80000000f00 */
[C---:B------:R-:W-:Y:S02]  /*2940*/  FSEL R19, R16.reuse, R17, P0 ;  /* 0x0000001110137208 */ /* 0x040fe40000000000 */
[----:B------:R-:W-:Y:S02]  /*2950*/  SEL R14, R16, R14, P0 ;  /* 0x0000000e100e7207 */ /* 0x000fe40000000000 */
[----:B------:R-:W-:-:S04]  /*2960*/  ISETP.GE.AND P0, PT, R13, R0, PT ;  /* 0x000000000d00720c */ /* 0x000fc80003f06270 */
[----:B------:R-:W-:-:S05]  /*2970*/  @P1 LOP3.LUT R19, R17, 0x80000, RZ, 0xfc, !PT ;  /* 0x0008000011131812 */ /* 0x000fca00078efcff */
[----:B------:R-:W-:-:S05]  /*2980*/  IMAD.MOV.U32 R15, RZ, RZ, R19 ;  /* 0x000000ffff0f7224 */ /* 0x000fca00078e0013 */
[----:B------:R2:W-:Y:S01]  /*2990*/  STG.E.64 desc[UR36][R8.64], R14 ;  /* 0x0000000e08007986 */ /* 0x0005e2000c101b24 */
[----:B------:R-:W-:Y:S05]  /*29a0*/  @!P0 BRA `(.L_x_48) ;  /* 0xfffffffc00088947 */ /* 0x000fea000383ffff */
.L_x_45:
[----:B------:R-:W-:Y:S05]  /*29b0*/  BSYNC.RECONVERGENT B0 ;  /* 0x0000000000007941 */ /* 0x000fea0003800200 */
.L_x_44:
[----:B------:R-:W3:Y:S01]  /*29c0*/  LDCU UR4, c[0x0][0x3b4] ;  /* 0x00007680ff0477ac */ /* 0x000ee20008000800 */
[----:B------:R-:W-:Y:S01]  /*29d0*/  BSSY.RECONVERGENT B0, `(.L_x_49) ;  /* 0x000008a000007945 */ /* 0x000fe20003800200 */
[----:B------:R-:W-:Y:S01]  /*29e0*/  BAR.SYNC.DEFER_BLOCKING 0x0 ;  /* 0x0000000000007b1d */ /* 0x000fe20000010000 */
[----:B---3--:R-:W-:-:S13]  /*29f0*/  ISETP.GE.AND P0, PT, R39, UR4, PT ;  /* 0x0000000427007c0c */ /* 0x008fda000bf06270 */
[----:B------:R-:W-:Y:S05]  /*2a00*/  @P0 BRA `(.L_x_50) ;  /* 0x0000000800180947 */ /* 0x000fea0003800000 */
[C---:B--2---:R-:W-:Y:S01]  /*2a10*/  LOP3.LUT R14, R37.reuse, 0x3, RZ, 0xc0, !PT ;  /* 0x00000003250e7812 */ /* 0x044fe200078ec0ff */
[----:B------:R-:W-:Y:S01]  /*2a20*/  IMAD.U32 R5, RZ, RZ, UR43 ;  /* 0x0000002bff057e24 */ /* 0x000fe2000f8e00ff */
[----:B------:R-:W-:Y:S01]  /*2a30*/  BSSY.RECONVERGENT B1, `(.L_x_51) ;  /* 0x000003a000017945 */ /* 0x000fe20003800200 */
[----:B------:R-:W-:Y:S01]  /*2a40*/  ISETP.GE.U32.AND P0, PT, R37, 0x3, PT ;  /* 0x000000032500780c */ /* 0x000fe20003f06070 */
[----:B------:R-:W-:Y:S01]  /*2a50*/  IMAD.MOV.U32 R13, RZ, RZ, R39 ;  /* 0x000000ffff0d7224 */ /* 0x000fe200078e0027 */
[----:B------:R-:W-:Y:S01]  /*2a60*/  ISETP.NE.AND P1, PT, R14, 0x3, PT ;  /* 0x000000030e00780c */ /* 0x000fe20003f25270 */
[----:B------:R-:W-:-:S12]  /*2a70*/  IMAD.SHL.U32 R5, R5, 0x8, RZ ;  /* 0x0000000805057824 */ /* 0x000fd800078e00ff */
[----:B------:R-:W-:Y:S05]  /*2a80*/  @!P1 BRA `(.L_x_52) ;  /* 0x0000000000d09947 */ /* 0x000fea0003800000 */
[----:B-1----:R-:W2:Y:S04]  /*2a90*/  LDG.E.CONSTANT R7, desc[UR36][R22.64] ;  /* 0x0000002416077981 */ /* 0x002ea8000c1e9900 */
[----:B0-----:R-:W3:Y:S01]  /*2aa0*/  LDG.E.64 R8, desc[UR36][R24.64] ;  /* 0x0000002418087981 */ /* 0x001ee2000c1e1b00 */
[----:B--2---:R-:W-:-:S06]  /*2ab0*/  IMAD.WIDE R6, R7, 0x8, R32 ;  /* 0x0000000807067825 */ /* 0x004fcc00078e0220 */
[----:B------:R-:W3:Y:S01]  /*2ac0*/  LDG.E.64 R6, desc[UR36][R6.64] ;  /* 0x0000002406067981 */ /* 0x000ee2000c1e1b00 */
[----:B------:R-:W-:Y:S01]  /*2ad0*/  MOV R10, RZ ;  /* 0x000000ff000a7202 */ /* 0x000fe20000000f00 */
[----:B---3--:R-:W-:-:S08]  /*2ae0*/  DFMA R8, R6, UR38, R8 ;  /* 0x0000002606087c2b */ /* 0x008fd00008000008 */
[----:B------:R-:W-:Y:S02]  /*2af0*/  DSETP.MAX.AND P1, P2, RZ, R8, PT ;  /* 0x00000008ff00722a */ /* 0x000fe40003a2f000 */
[----:B------:R-:W-:-:S05]  /*2b00*/  IMAD.MOV.U32 R11, RZ, RZ, R9 ;  /* 0x000000ffff0b7224 */ /* 0x000fca00078e0009 */
[C---:B------:R-:W-:Y:S02]  /*2b10*/  FSEL R13, R10.reuse, R11, P1 ;  /* 0x0000000b0a0d7208 */ /* 0x040fe40000800000 */
[----:B------:R-:W-:-:S05]  /*2b20*/  SEL R8, R10, R8, P1 ;  /* 0x000000080a087207 */ /* 0x000fca0000800000 */
[----:B------:R-:W-:-:S05]  /*2b30*/  @P2 LOP3.LUT R13, R11, 0x80000, RZ, 0xfc, !PT ;  /* 0x000800000b0d2812 */ /* 0x000fca00078efcff */
[----:B------:R-:W-:-:S05]  /*2b40*/  IMAD.MOV.U32 R9, RZ, RZ, R13 ;  /* 0x000000ffff097224 */ /* 0x000fca00078e000d */
[----:B------:R2:W-:Y:S01]  /*2b50*/  STG.E.64 desc[UR36][R24.64], R8 ;  /* 0x0000000818007986 */ /* 0x0005e2000c101b24 */
[----:B------:R-:W-:Y:S01]  /*2b60*/  ISETP.NE.AND P1, PT, R14, RZ, PT ;  /* 0x000000ff0e00720c */ /* 0x000fe20003f25270 */
[----:B------:R-:W-:-:S12]  /*2b70*/  IMAD.MOV.U32 R13, RZ, RZ, R30 ;  /* 0x000000ffff0d7224 */ /* 0x000fd800078e001e */
[----:B--2---:R-:W-:Y:S05]  /*2b80*/  @!P1 BRA `(.L_x_52) ;  /* 0x0000000000909947 */ /* 0x004fea0003800000 */
[----:B------:R-:W-:-:S04]  /*2b90*/  IMAD.U32 R9, RZ, RZ, UR43 ;  /* 0x0000002bff097e24 */ /* 0x000fc8000f8e00ff */
[----:B------:R-:W-:-:S05]  /*2ba0*/  IMAD.WIDE R8, R9, 0x4, R22 ;  /* 0x0000000409087825 */ /* 0x000fca00078e0216 */
[----:B-----5:R-:W2:Y:S01]  /*2bb0*/  LDG.E.CONSTANT R17, desc[UR36][R8.64] ;  /* 0x0000002408117981 */ /* 0x020ea2000c1e9900 */
[----:B------:R-:W-:-:S05]  /*2bc0*/  IADD3 R6, P1, PT, R24, R5, RZ ;  /* 0x0000000518067210 */ /* 0x000fca0007f3e0ff */
[----:B------:R-:W-:-:S05]  /*2bd0*/  IMAD.X R7, RZ, RZ, R25, P1 ;  /* 0x000000ffff077224 */ /* 0x000fca00008e0619 */
[----:B------:R-:W3:Y:S01]  /*2be0*/  LDG.E.64 R12, desc[UR36][R6.64] ;  /* 0x00000024060c7981 */ /* 0x000ee2000c1e1b00 */
[----:B------:R-:W-:Y:S02]  /*2bf0*/  ISETP.NE.AND P1, PT, R14, 0x1, PT ;  /* 0x000000010e00780c */ /* 0x000fe40003f25270 */
[----:B------:R-:W-:-:S11]  /*2c00*/  MOV R19, UR43 ;  /* 0x0000002b00137c02 */ /* 0x000fd60008000f00 */
[----:B------:R-:W-:-:S06]  /*2c10*/  @P1 IMAD.WIDE R18, R19, 0x4, R8 ;  /* 0x0000000413121825 */ /* 0x000fcc00078e0208 */
[----:B------:R-:W4:Y:S01]  /*2c20*/  @P1 LDG.E.CONSTANT R19, desc[UR36][R18.64] ;  /* 0x0000002412131981 */ /* 0x000f22000c1e9900 */
[----:B--2---:R-:W-:-:S05]  /*2c30*/  IMAD.WIDE R16, R17, 0x8, R32 ;  /* 0x0000000811107825 */ /* 0x004fca00078e0220 */
[----:B------:R-:W3:Y:S01]  /*2c40*/  LDG.E.64 R10, desc[UR36][R16.64] ;  /* 0x00000024100a7981 */ /* 0x000ee2000c1e1b00 */
[----:B------:R-:W-:Y:S02]  /*2c50*/  CS2R R14, SRZ ;  /* 0x00000000000e7805 */ /* 0x000fe4000001ff00 */
[----:B------:R-:W-:Y:S01]  /*2c60*/  @P1 IADD3 R8, P2, PT, R5, R6, RZ ;  /* 0x0000000605081210 */ /* 0x000fe20007f5e0ff */
[----:B---3--:R-:W-:-:S08]  /*2c70*/  DFMA R10, R10, UR38, R12 ;  /* 0x000000260a0a7c2b */ /* 0x008fd0000800000c */
[----:B------:R-:W-:Y:S02]  /*2c80*/  DSETP.MAX.AND P3, P4, RZ, R10, PT ;  /* 0x0000000aff00722a */ /* 0x000fe40003c6f000 */
[----:B------:R-:W-:-:S05]  /*2c90*/  IMAD.MOV.U32 R9, RZ, RZ, R11 ;  /* 0x000000ffff097224 */ /* 0x000fca00078e000b */
[----:B------:R-:W-:Y:S01]  /*2ca0*/  FSEL R21, R14, R9, P3 ;  /* 0x000000090e157208 */ /* 0x000fe20001800000 */
[----:B----4-:R-:W-:Y:S01]  /*2cb0*/  @P1 IMAD.WIDE R12, R19, 0x8, R32 ;  /* 0x00000008130c1825 */ /* 0x010fe200078e0220 */
[----:B------:R-:W-:-:S05]  /*2cc0*/  SEL R10, R15, R10, P3 ;  /* 0x0000000a0f0a7207 */ /* 0x000fca0001800000 */
[----:B------:R-:W-:Y:S01]  /*2cd0*/  @P4 LOP3.LUT R21, R9, 0x80000, RZ, 0xfc, !PT ;  /* 0x0008000009154812 */ /* 0x000fe200078efcff */
[----:B------:R-:W-:-:S04]  /*2ce0*/  @P1 IMAD.X R9, RZ, RZ, R7, P2 ;  /* 0x000000ffff091224 */ /* 0x000fc800010e0607 */
[----:B------:R-:W-:-:S05]  /*2cf0*/  IMAD.MOV.U32 R11, RZ, RZ, R21 ;  /* 0x000000ffff0b7224 */ /* 0x000fca00078e0015 */
[----:B------:R2:W-:Y:S04]  /*2d00*/  STG.E.64 desc[UR36][R6.64], R10 ;  /* 0x0000000a06007986 */ /* 0x0005e8000c101b24 */
[----:B------:R-:W3:Y:S04]  /*2d10*/  @P1 LDG.E.64 R12, desc[UR36][R12.64] ;  /* 0x000000240c0c1981 */ /* 0x000ee8000c1e1b00 */
[----:B------:R-:W3:Y:S02]  /*2d20*/  @P1 LDG.E.64 R16, desc[UR36][R8.64] ;  /* 0x0000002408101981 */ /* 0x000ee4000c1e1b00 */
[----:B---3--:R-:W-:-:S08]  /*2d30*/  @P1 DFMA R16, R12, UR38, R16 ;  /* 0x000000260c101c2b */ /* 0x008fd00008000010 */
[----:B------:R-:W-:Y:S02]  /*2d40*/  @P1 DSETP.MAX.AND P2, P3, RZ, R16, PT ;  /* 0x00000010ff00122a */ /* 0x000fe40003b4f000 */
[----:B------:R-:W-:-:S05]  /*2d50*/  @P1 IMAD.MOV.U32 R19, RZ, RZ, R17 ;  /* 0x000000ffff131224 */ /* 0x000fca00078e0011 */
[----:B------:R-:W-:Y:S02]  /*2d60*/  @P1 FSEL R18, R14, R19, P2 ;  /* 0x000000130e121208 */ /* 0x000fe40001000000 */
[----:B------:R-:W-:Y:S02]  /*2d70*/  @P1 LOP3.LUT R19, R19, 0x80000, RZ, 0xfc, !PT ;  /* 0x0008000013131812 */ /* 0x000fe400078efcff */
[----:B------:R-:W-:Y:S02]  /*2d80*/  @P1 SEL R14, R15, R16, P2 ;  /* 0x000000100f0e1207 */ /* 0x000fe40001000000 */
[----:B------:R-:W-:-:S05]  /*2d90*/  @P1 SEL R15, R19, R18, P3 ;  /* 0x00000012130f1207 */ /* 0x000fca0001800000 */
[----:B------:R2:W-:Y:S01]  /*2da0*/  @P1 STG.E.64 desc[UR36][R8.64], R14 ;  /* 0x0000000e08001986 */ /* 0x0005e2000c101b24 */
[----:B------:R-:W-:Y:S01]  /*2db0*/  IMAD.MOV.U32 R13, RZ, RZ, R4 ;  /* 0x000000ffff0d7224 */ /* 0x000fe200078e0004 */
[----:B------:R-:W-:-:S07]  /*2dc0*/  @P1 IADD3 R13, PT, PT, R4, UR43, RZ ;  /* 0x0000002b040d1c10 */ /* 0x000fce000fffe0ff */
.L_x_52:
[----:B------:R-:W-:Y:S05]  /*2dd0*/  BSYNC.RECONVERGENT B1 ;  /* 0x0000000000017941 */ /* 0x000fea0003800200 */
.L_x_51:
[----:B------:R-:W-:Y:S05]  /*2de0*/  @!P0 BRA `(.L_x_50) ;  /* 0x0000000400208947 */ /* 0x000fea0003800000 */
.L_x_53:
[----:B-12---:R-:W1:Y:S02]  /*2df0*/  LDC.64 R6, c[0x0][0x398] ;  /* 0x0000e600ff067b82 */ /* 0x006e640000000a00 */
[----:B-1---5:R-:W-:-:S05]  /*2e00*/  IMAD.WIDE.U32 R16, R13, 0x4, R6 ;  /* 0x000000040d107825 */ /* 0x022fca00078e0006 */
[----:B------:R-:W2:Y:S01]  /*2e10*/  LDG.E.CONSTANT R15, desc[UR36][R16.64] ;  /* 0x00000024100f7981 */ /* 0x000ea2000c1e9900 */
[----:B------:R-:W-:-:S04]  /*2e20*/  IMAD.IADD R11, R13, 0x1, R0 ;  /* 0x000000010d0b7824 */ /* 0x000fc800078e0200 */
[----:B------:R-:W-:-:S05]  /*2e30*/  IMAD.WIDE R10, R11, 0x8, R34 ;  /* 0x000000080b0a7825 */ /* 0x000fca00078e0222 */
[----:B0-----:R-:W3:Y:S01]  /*2e40*/  LDG.E.64 R8, desc[UR36][R10.64] ;  /* 0x000000240a087981 */ /* 0x001ee2000c1e1b00 */
[----:B------:R-:W-:-:S04]  /*2e50*/  VIADD R13, R13, UR43 ;  /* 0x0000002b0d0d7c36 */ /* 0x000fc80008000000 */
[----:B------:R-:W-:-:S06]  /*2e60*/  IMAD.WIDE.U32 R20, R13, 0x4, R6 ;  /* 0x000000040d147825 */ /* 0x000fcc00078e0006 */
[----:B------:R-:W4:Y:S01]  /*2e70*/  LDG.E.CONSTANT R21, desc[UR36][R20.64] ;  /* 0x0000002414157981 */ /* 0x000f22000c1e9900 */
[----:B--2---:R-:W-:-:S06]  /*2e80*/  IMAD.WIDE R14, R15, 0x8, R32 ;  /* 0x000000080f0e7825 */ /* 0x004fcc00078e0220 */
[----:B------:R-:W3:Y:S01]  /*2e90*/  LDG.E.64 R14, desc[UR36][R14.64] ;  /* 0x000000240e0e7981 */ /* 0x000ee2000c1e1b00 */
[----:B------:R-:W-:Y:S02]  /*2ea0*/  IMAD.MOV.U32 R18, RZ, RZ, RZ ;  /* 0x000000ffff127224 */ /* 0x000fe400078e00ff */
[----:B----4-:R-:W-:-:S04]  /*2eb0*/  IMAD.WIDE R16, R21, 0x8, R32 ;  /* 0x0000000815107825 */ /* 0x010fc800078e0220 */
[----:B------:R-:W-:-:S04]  /*2ec0*/  VIADD R13, R13, UR43 ;  /* 0x0000002b0d0d7c36 */ /* 0x000fc80008000000 */
[----:B------:R-:W-:-:S06]  /*2ed0*/  IMAD.WIDE.U32 R20, R13, 0x4, R6 ;  /* 0x000000040d147825 */ /* 0x000fcc00078e0006 */
[----:B------:R-:W2:Y:S01]  /*2ee0*/  LDG.E.CONSTANT R21, desc[UR36][R20.64] ;  /* 0x0000002414157981 */ /* 0x000ea2000c1e9900 */
[----:B---3--:R-:W-:-:S08]  /*2ef0*/  DFMA R8, R14, UR38, R8 ;  /* 0x000000260e087c2b */ /* 0x008fd00008000008 */
[----:B------:R-:W-:Y:S02]  /*2f00*/  DSETP.MAX.AND P1, P2, RZ, R8, PT ;  /* 0x00000008ff00722a */ /* 0x000fe40003a2f000 */
[----:B------:R-:W-:Y:S02]  /*2f10*/  IMAD.MOV.U32 R19, RZ, RZ, R8 ;  /* 0x000000ffff137224 */ /* 0x000fe400078e0008 */
[----:B------:R-:W-:-:S05]  /*2f20*/  IMAD.MOV.U32 R8, RZ, RZ, RZ ;  /* 0x000000ffff087224 */ /* 0x000fca00078e00ff */
[----:B------:R-:W-:Y:S02]  /*2f30*/  FSEL R31, R8, R9, P1 ;  /* 0x00000009081f7208 */ /* 0x000fe40000800000 */
[----:B------:R-:W-:-:S03]  /*2f40*/  IADD3 R8, P0, PT, R5, R10, RZ ;  /* 0x0000000a05087210 */ /* 0x000fc60007f1e0ff */
[----:B------:R-:W-:Y:S02]  /*2f50*/  @P2 LOP3.LUT R31, R9, 0x80000, RZ, 0xfc, !PT ;  /* 0x00080000091f2812 */ /* 0x000fe400078efcff */
[----:B------:R-:W-:Y:S02]  /*2f60*/  SEL R18, R18, R19, P1 ;  /* 0x0000001312127207 */ /* 0x000fe40000800000 */
[----:B------:R-:W-:Y:S01]  /*2f70*/  IADD3.X R9, PT, PT, RZ, R11, RZ, P0, !PT ;  /* 0x0000000bff097210 */ /* 0x000fe200007fe4ff */
[----:B------:R-:W-:-:S05]  /*2f80*/  IMAD.MOV.U32 R19, RZ, RZ, R31 ;  /* 0x000000ffff137224 */ /* 0x000fca00078e001f */
[----:B------:R0:W-:Y:S04]  /*2f90*/  STG.E.64 desc[UR36][R10.64], R18 ;  /* 0x000000120a007986 */ /* 0x0001e8000c101b24 */
[----:B------:R-:W3:Y:S04]  /*2fa0*/  LDG.E.64 R16, desc[UR36][R16.64] ;  /* 0x0000002410107981 */ /* 0x000ee8000c1e1b00 */
[----:B------:R-:W3:Y:S01]  /*2fb0*/  LDG.E.64 R14, desc[UR36][R8.64] ;  /* 0x00000024080e7981 */ /* 0x000ee2000c1e1b00 */
[----:B------:R-:W-:Y:S02]  /*2fc0*/  IMAD.MOV.U32 R12, RZ, RZ, RZ ;  /* 0x000000ffff0c7224 */ /* 0x000fe400078e00ff */
[----:B0-----:R-:W-:-:S02]  /*2fd0*/  IMAD.MOV.U32 R18, RZ, RZ, RZ ;  /* 0x000000ffff127224 */ /* 0x001fc400078e00ff */
[----:B------:R-:W-:Y:S01]  /*2fe0*/  VIADD R13, R13, UR43 ;  /* 0x0000002b0d0d7c36 */ /* 0x000fe20008000000 */
[----:B---3--:R-:W-:-:S08]  /*2ff0*/  DFMA R14, R16, UR38, R14 ;  /* 0x00000026100e7c2b */ /* 0x008fd0000800000e */
[----:B------:R-:W-:Y:S02]  /*3000*/  DSETP.MAX.AND P1, P0, RZ, R14, PT ;  /* 0x0000000eff00722a */ /* 0x000fe4000382f000 */
[----:B------:R-:W-:-:S05]  /*3010*/  IMAD.MOV.U32 R31, RZ, RZ, R15 ;  /* 0x000000ffff1f7224 */ /* 0x000fca00078e000f */
[----:B------:R-:W-:Y:S01]  /*3020*/  FSEL R41, R12, R31, P1 ;  /* 0x0000001f0c297208 */ /* 0x000fe20000800000 */
[----:B--2---:R-:W-:Y:S01]  /*3030*/  IMAD.WIDE R16, R21, 0x8, R32 ;  /* 0x0000000815107825 */ /* 0x004fe200078e0220 */
[----:B------:R-:W-:-:S05]  /*3040*/  SEL R18, R18, R14, P1 ;  /* 0x0000000e12127207 */ /* 0x000fca0000800000 */
[----:B------:R-:W-:Y:S02]  /*3050*/  @P0 LOP3.LUT R41, R31, 0x80000, RZ, 0xfc, !PT ;  /* 0x000800001f290812 */ /* 0x000fe400078efcff */
[----:B------:R-:W-:-:S03]  /*3060*/  IADD3 R10, P0, PT, R5, R8, RZ ;  /* 0x00000008050a7210 */ /* 0x000fc60007f1e0ff */
[----:B------:R-:W-:Y:S01]  /*3070*/  IMAD.MOV.U32 R19, RZ, RZ, R41 ;  /* 0x000000ffff137224 */ /* 0x000fe200078e0029 */
[----:B------:R-:W-:-:S04]  /*3080*/  IADD3.X R11, PT, PT, RZ, R9, RZ, P0, !PT ;  /* 0x00000009ff0b7210 */ /* 0x000fc800007fe4ff */
[----:B------:R0:W-:Y:S04]  /*3090*/  STG.E.64 desc[UR36][R8.64], R18 ;  /* 0x0000001208007986 */ /* 0x0001e8000c101b24 */
[----:B------:R-:W2:Y:S04]  /*30a0*/  LDG.E.64 R16, desc[UR36][R16.64] ;  /* 0x0000002410107981 */ /* 0x000ea8000c1e1b00 */
[----:B------:R-:W2:Y:S01]  /*30b0*/  LDG.E.64 R14, desc[UR36][R10.64] ;  /* 0x000000240a0e7981 */ /* 0x000ea2000c1e1b00 */
[----:B------:R-:W-:-:S06]  /*30c0*/  IMAD.WIDE.U32 R20, R13, 0x4, R6 ;  /* 0x000000040d147825 */ /* 0x000fcc00078e0006 */
[----:B------:R-:W3:Y:S01]  /*30d0*/  LDG.E.CONSTANT R21, desc[UR36][R20.64] ;  /* 0x0000002414157981 */ /* 0x000ee2000c1e9900 */
[----:B------:R-:W-:Y:S02]  /*30e0*/  IMAD.MOV.U32 R7, RZ, RZ, RZ ;  /* 0x000000ffff077224 */ /* 0x000fe400078e00ff */
[----:B0-----:R-:W-:Y:S01]  /*30f0*/  IMAD.MOV.U32 R8, RZ, RZ, RZ ;  /* 0x000000ffff087224 */ /* 0x001fe200078e00ff */
[----:B------:R-:W-:Y:S01]  /*3100*/  IADD3 R6, P0, PT, R5, R10, RZ ;  /* 0x0000000a05067210 */ /* 0x000fe20007f1e0ff */
[----:B--2---:R-:W-:-:S08]  /*3110*/  DFMA R14, R16, UR38, R14 ;  /* 0x00000026100e7c2b */ /* 0x004fd0000800000e */
[----:B------:R-:W-:Y:S02]  /*3120*/  DSETP.MAX.AND P1, P2, RZ, R14, PT ;  /* 0x0000000eff00722a */ /* 0x000fe40003a2f000 */
[----:B------:R-:W-:Y:S02]  /*3130*/  IMAD.MOV.U32 R31, RZ, RZ, R14 ;  /* 0x000000ffff1f7224 */ /* 0x000fe400078e000e */
[----:B---3--:R-:W-:Y:S02]  /*3140*/  IMAD.WIDE R16, R21, 0x8, R32 ;  /* 0x0000000815107825 */ /* 0x008fe400078e0220 */
[----:B------:R-:W-:Y:S02]  /*3150*/  FSEL R9, R7, R15, P1 ;  /* 0x0000000f07097208 */ /* 0x000fe40000800000 */
[----:B------:R-:W-:Y:S02]  /*3160*/  SEL R8, R8, R31, P1 ;  /* 0x0000001f08087207 */ /* 0x000fe40000800000 */
[----:B------:R-:W-:-:S04]  /*3170*/  IADD3.X R7, PT, PT, RZ, R11, RZ, P0, !PT ;  /* 0x0000000bff077210 */ /* 0x000fc800007fe4ff */
[----:B------:R-:W-:-:S05]  /*3180*/  @P2 LOP3.LUT R9, R15, 0x80000, RZ, 0xfc, !PT ;  /* 0x000800000f092812 */ /* 0x000fca00078efcff */
[----:B------:R3:W-:Y:S04]  /*3190*/  STG.E.64 desc[UR36][R10.64], R8 ;  /* 0x000000080a007986 */ /* 0x0007e8000c101b24 */
[----:B------:R-:W2:Y:S04]  /*31a0*/  LDG.E.64 R14, desc[UR36][R16.64] ;  /* 0x00000024100e7981 */ /* 0x000ea8000c1e1b00 */
[----:B------:R-:W2:Y:S01]  /*31b0*/  LDG.E.64 R18, desc[UR36][R6.64] ;  /* 0x0000002406127981 */ /* 0x000ea2000c1e1b00 */
[----:B------:R-:W-:Y:S01]  /*31c0*/  VIADD R13, R13, UR43 ;  /* 0x0000002b0d0d7c36 */ /* 0x000fe20008000000 */
[----:B--2---:R-:W-:-:S08]  /*31d0*/  DFMA R14, R14, UR38, R18 ;  /* 0x000000260e0e7c2b */ /* 0x004fd00008000012 */
[----:B------:R-:W-:Y:S02]  /*31e0*/  DSETP.MAX.AND P0, P1, RZ, R14, PT ;  /* 0x0000000eff00722a */ /* 0x000fe4000390f000 */
[----:B------:R-:W-:-:S05]  /*31f0*/  IMAD.MOV.U32 R19, RZ, RZ, R15 ;  /* 0x000000ffff137224 */ /* 0x000fca00078e000f */
[C---:B------:R-:W-:Y:S02]  /*3200*/  FSEL R21, R12.reuse, R19, P0 ;  /* 0x000000130c157208 */ /* 0x040fe40000000000 */
[----:B------:R-:W-:-:S05]  /*3210*/  SEL R14, R12, R14, P0 ;  /* 0x0000000e0c0e7207 */ /* 0x000fca0000000000 */
[----:B------:R-:W-:-:S05]  /*3220*/  @P1 LOP3.LUT R21, R19, 0x80000, RZ, 0xfc, !PT ;  /* 0x0008000013151812 */ /* 0x000fca00078efcff */
[----:B------:R-:W-:-:S05]  /*3230*/  IMAD.MOV.U32 R15, RZ, RZ, R21 ;  /* 0x000000ffff0f7224 */ /* 0x000fca00078e0015 */
[----:B------:R3:W-:Y:S01]  /*3240*/  STG.E.64 desc[UR36][R6.64], R14 ;  /* 0x0000000e06007986 */ /* 0x0007e2000c101b24 */
[----:B------:R-:W-:-:S13]  /*3250*/  ISETP.GE.AND P0, PT, R13, UR4, PT ;  /* 0x000000040d007c0c */ /* 0x000fda000bf06270 */
[----:B---3--:R-:W-:Y:S05]  /*3260*/  @!P0 BRA `(.L_x_53) ;  /* 0xfffffff800e08947 */ /* 0x008fea000383ffff */
.L_x_50:
[----:B------:R-:W-:Y:S05]  /*3270*/  BSYNC.RECONVERGENT B0 ;  /* 0x0000000000007941 */ /* 0x000fea0003800200 */
.L_x_49:
[----:B------:R-:W3:Y:S08]  /*3280*/  S2UR UR5, SR_CgaCtaId ;  /* 0x00000000000579c3 */ /* 0x000ef00000008800 */
[----:B------:R-:W-:Y:S01]  /*3290*/  BAR.SYNC.DEFER_BLOCKING 0x0 ;  /* 0x0000000000007b1d */ /* 0x000fe20000010000 */
[----:B------:R-:W-:-:S05]  /*32a0*/  PLOP3.LUT P0, PT, PT, PT, PT, 0x8, 0x80 ;  /* 0x000000000080781c */ /* 0x000fca0003f0e170 */
[----:B------:R-:W-:Y:S02]  /*32b0*/  UMOV UR4, 0x400 ;  /* 0x0000040000047882 */ /* 0x000fe40000000000 */
[----:B---3--:R-:W-:-:S09]  /*32c0*/  ULEA UR4, UR5, UR4, 0x18 ;  /* 0x0000000405047291 */ /* 0x008fd2000f8ec0ff */
[----:B------:R-:W3:Y:S02]  /*32d0*/  LDS.U8 R5, [UR4+0x100c] ;  /* 0x00100c04ff057984 */ /* 0x000ee40008000000 */
[----:B---3--:R-:W-:-:S13]  /*32e0*/  ISETP.NE.AND P1, PT, R5, RZ, PT ;  /* 0x000000ff0500720c */ /* 0x008fda0003f25270 */
[----:B------:R-:W-:Y:S05]  /*32f0*/  @P1 BRA `(.L_x_54) ;  /* 0x0000002000381947 */ /* 0x000fea0003800000 */
[----:B------:R-:W-:Y:S01]  /*3300*/  ISETP.NE.AND P2, PT, R40, RZ, PT ;  /* 0x000000ff2800720c */ /* 0x000fe20003f45270 */
[----:B------:R-:W-:Y:S01]  /*3310*/  BSSY.RECONVERGENT B0, `(.L_x_55) ;  /* 0x0000045000007945 */ /* 0x000fe20003800200 */
[----:B-12---:R-:W-:-:S11]  /*3320*/  CS2R R6, SRZ ;  /* 0x0000000000067805 */ /* 0x006fd6000001ff00 */
[----:B------:R-:W-:Y:S05]  /*3330*/  @P2 BRA `(.L_x_56) ;  /* 0x0000000400082947 */ /* 0x000fea0003800000 */
[C---:B------:R-:W-:Y:S01]  /*3340*/  VIADD R5, R38.reuse, 0x1 ;  /* 0x0000000126057836 */ /* 0x040fe20000000000 */
[----:B------:R-:W-:Y:S01]  /*3350*/  BSSY.RECONVERGENT B1, `(.L_x_57) ;  /* 0x0000021000017945 */ /* 0x000fe20003800200 */
[----:B------:R-:W-:Y:S01]  /*3360*/  ISETP.GE.U32.AND P0, PT, R38, 0x3, PT ;  /* 0x000000032600780c */ /* 0x000fe20003f06070 */
[----:B------:R-:W-:Y:S01]  /*3370*/  IMAD.MOV.U32 R15, RZ, RZ, R39 ;  /* 0x000000ffff0f7224 */ /* 0x000fe200078e0027 */
[----:B------:R-:W-:Y:S02]  /*3380*/  CS2R R6, SRZ ;  /* 0x0000000000067805 */ /* 0x000fe4000001ff00 */
[----:B------:R-:W-:-:S04]  /*3390*/  LOP3.LUT R5, R5, 0x3, RZ, 0xc0, !PT ;  /* 0x0000000305057812 */ /* 0x000fc800078ec0ff */
[----:B------:R-:W-:-:S13]  /*33a0*/  ISETP.NE.AND P1, PT, R5, RZ, PT ;  /* 0x000000ff0500720c */ /* 0x000fda0003f25270 */
[----:B------:R-:W-:Y:S05]  /*33b0*/  @!P1 BRA `(.L_x_58) ;  /* 0x0000000000689947 */ /* 0x000fea0003800000 */
[----:B0-----:R-:W2:Y:S01]  /*33c0*/  LDG.E.64 R8, desc[UR36][R26.64] ;  /* 0x000000241a087981 */ /* 0x001ea2000c1e1b00 */
[----:B------:R-:W-:Y:S02]  /*33d0*/  ISETP.NE.AND P2, PT, R5, 0x1, PT ;  /* 0x000000010500780c */ /* 0x000fe40003f45270 */
[----:B------:R-:W-:Y:S01]  /*33e0*/  MOV R15, R30 ;  /* 0x0000001e000f7202 */ /* 0x000fe20000000f00 */
[----:B--2---:R-:W-:Y:S02]  /*33f0*/  DADD R6, RZ, R8 ;  /* 0x00000000ff067229 */ /* 0x004fe40000000008 */
[----:B------:R-:W-:-:S08]  /*3400*/  DSETP.GT.AND P1, PT, R8, RZ, PT ;  /* 0x000000ff0800722a */ /* 0x000fd00003f24000 */
[----:B------:R-:W-:Y:S02]  /*3410*/  FSEL R6, R6, RZ, P1 ;  /* 0x000000ff06067208 */ /* 0x000fe40000800000 */
[----:B------:R-:W-:Y:S01]  /*3420*/  FSEL R7, R7, RZ, P1 ;  /* 0x000000ff07077208 */ /* 0x000fe20000800000 */
[----:B------:R-:W-:Y:S06]  /*3430*/  @!P2 BRA `(.L_x_58) ;  /* 0x000000000048a947 */ /* 0x000fec0003800000 */
[----:B------:R0:W2:Y:S01]  /*3440*/  LDG.E.64 R8, desc[UR36][R2.64] ;  /* 0x0000002402087981 */ /* 0x0000a2000c1e1b00 */
[----:B------:R-:W-:Y:S01]  /*3450*/  ISETP.NE.AND P2, PT, R5, 0x2, PT ;  /* 0x000000020500780c */ /* 0x000fe20003f45270 */
[----:B------:R-:W-:-:S04]  /*3460*/  IMAD.U32 R13, RZ, RZ, UR43 ;  /* 0x0000002bff0d7e24 */ /* 0x000fc8000f8e00ff */
[----:B------:R-:W-:-:S08]  /*3470*/  IMAD.WIDE R12, R13, 0x8, R2 ;  /* 0x000000080d0c7825 */ /* 0x000fd000078e0202 */
[----:B------:R-:W3:Y:S01]  /*3480*/  @P2 LDG.E.64 R12, desc[UR36][R12.64] ;  /* 0x000000240c0c2981 */ /* 0x000ee2000c1e1b00 */
[----:B0-----:R-:W-:Y:S02]  /*3490*/  VIADD R2, R4, UR43 ;  /* 0x0000002b04027c36 */ /* 0x001fe40008000000 */
[----:B------:R-:W-:Y:S02]  /*34a0*/  IMAD.MOV.U32 R15, RZ, RZ, R4 ;  /* 0x000000ffff0f7224 */ /* 0x000fe400078e0004 */
[----:B------:R-:W-:Y:S01]  /*34b0*/  @P2 IMAD.MOV.U32 R15, RZ, RZ, R2 ;  /* 0x000000ffff0f2224 */ /* 0x000fe200078e0002 */
[----:B--2---:R-:W-:Y:S02]  /*34c0*/  DADD R10, R6, R8 ;  /* 0x00000000060a7229 */ /* 0x004fe40000000008 */
[----:B------:R-:W-:-:S08]  /*34d0*/  DSETP.GT.AND P1, PT, R8, RZ, PT ;  /* 0x000000ff0800722a */ /* 0x000fd00003f24000 */
[----:B------:R-:W-:Y:S02]  /*34e0*/  FSEL R6, R10, R6, P1 ;  /* 0x000000060a067208 */ /* 0x000fe40000800000 */
[----:B------:R-:W-:Y:S01]  /*34f0*/  FSEL R7, R11, R7, P1 ;  /* 0x000000070b077208 */ /* 0x000fe20000800000 */
[----:B---3--:R-:W-:-:S05]  /*3500*/  @P2 DSETP.GT.AND P1, PT, R12, RZ, PT ;  /* 0x000000ff0c00222a */ /* 0x008fca0003f24000 */
[----:B------:R-:W-:-:S10]  /*3510*/  @P2 DADD R8, R6, R12 ;  /* 0x0000000006082229 */ /* 0x000fd4000000000c */
[----:B------:R-:W-:Y:S02]  /*3520*/  @P2 FSEL R2, R8, R6, P1 ;  /* 0x0000000608022208 */ /* 0x000fe40000800000 */
[----:B------:R-:W-:-:S03]  /*3530*/  @P2 FSEL R9, R9, R7, P1 ;  /* 0x0000000709092208 */ /* 0x000fc60000800000 */
[----:B------:R-:W-:Y:S01]  /*3540*/  @P2 IMAD.MOV.U32 R6, RZ, RZ, R2 ;  /* 0x000000ffff062224 */ /* 0x000fe200078e0002 */
[----:B------:R-:W-:-:S07]  /*3550*/  @P2 MOV R7, R9 ;  /* 0x0000000900072202 */ /* 0x000fce0000000f00 */
.L_x_58:
[----:B------:R-:W-:Y:S05]  /*3560*/  BSYNC.RECONVERGENT B1 ;  /* 0x0000000000017941 */ /* 0x000fea0003800200 */
.L_x_57:
[----:B------:R-:W-:Y:S05]  /*3570*/  @!P0 BRA `(.L_x_56) ;  /* 0x0000000000788947 */ /* 0x000fea0003800000 */
.L_x_59:
[----:B------:R-:W-:-:S06]  /*3580*/  IMAD.WIDE.U32 R2, R15, 0x8, R34 ;  /* 0x000000080f027825 */ /* 0x000fcc00078e0022 */
[----:B------:R-:W2:Y:S01]  /*3590*/  LDG.E.64 R2, desc[UR36][R2.64] ;  /* 0x0000002402027981 */ /* 0x000ea2000c1e1b00 */
[----:B------:R-:W-:-:S04]  /*35a0*/  VIADD R5, R15, UR43 ;  /* 0x0000002b0f057c36 */ /* 0x000fc80008000000 */
[----:B0-----:R-:W-:-:S06]  /*35b0*/  IMAD.WIDE.U32 R8, R5, 0x8, R34 ;  /* 0x0000000805087825 */ /* 0x001fcc00078e0022 */
[----:B------:R-:W3:Y:S01]  /*35c0*/  LDG.E.64 R8, desc[UR36][R8.64] ;  /* 0x0000002408087981 */ /* 0x000ee2000c1e1b00 */
[----:B------:R-:W-:-:S04]  /*35d0*/  VIADD R13, R5, UR43 ;  /* 0x0000002b050d7c36 */ /* 0x000fc80008000000 */
[----:B------:R-:W-:-:S06]  /*35e0*/  IMAD.WIDE.U32 R4, R13, 0x8, R34 ;  /* 0x000000080d047825 */ /* 0x000fcc00078e0022 */
[----:B------:R-:W4:Y:S01]  /*35f0*/  LDG.E.64 R4, desc[UR36][R4.64] ;  /* 0x0000002404047981 */ /* 0x000f22000c1e1b00 */
[----:B------:R-:W-:-:S04]  /*3600*/  VIADD R13, R13, UR43 ;  /* 0x0000002b0d0d7c36 */ /* 0x000fc80008000000 */
[----:B------:R-:W-:-:S06]  /*3610*/  IMAD.WIDE.U32 R10, R13, 0x8, R34 ;  /* 0x000000080d0a7825 */ /* 0x000fcc00078e0022 */
[----:B------:R-:W4:Y:S01]  /*3620*/  LDG.E.64 R10, desc[UR36][R10.64] ;  /* 0x000000240a0a7981 */ /* 0x000f22000c1e1b00 */
[C---:B--2---:R-:W-:Y:S02]  /*3630*/  DADD R14, R2.reuse, R6 ;  /* 0x00000000020e7229 */ /* 0x044fe40000000006 */
[----:B------:R-:W-:-:S08]  /*3640*/  DSETP.GT.AND P0, PT, R2, RZ, PT ;  /* 0x000000ff0200722a */ /* 0x000fd00003f04000 */
[----:B------:R-:W-:Y:S02]  /*3650*/  FSEL R6, R14, R6, P0 ;  /* 0x000000060e067208 */ /* 0x000fe40000000000 */
[----:B------:R-:W-:Y:S01]  /*3660*/  FSEL R7, R15, R7, P0 ;  /* 0x000000070f077208 */ /* 0x000fe20000000000 */
[----:B---3--:R-:W-:Y:S01]  /*3670*/  DSETP.GT.AND P0, PT, R8, RZ, PT ;  /* 0x000000ff0800722a */ /* 0x008fe20003f04000 */
[----:B------:R-:W-:-:S04]  /*3680*/  VIADD R15, R13, UR43 ;  /* 0x0000002b0d0f7c36 */ /* 0x000fc80008000000 */
[----:B------:R-:W-:Y:S01]  /*3690*/  DADD R2, R8, R6 ;  /* 0x0000000008027229 */ /* 0x000fe20000000006 */
[----:B------:R-:W-:-:S09]  /*36a0*/  ISETP.GE.AND P1, PT, R15, R0, PT ;  /* 0x000000000f00720c */ /* 0x000fd20003f26270 */
[----:B------:R-:W-:Y:S02]  /*36b0*/  FSEL R6, R2, R6, P0 ;  /* 0x0000000602067208 */ /* 0x000fe40000000000 */
[----:B------:R-:W-:Y:S01]  /*36c0*/  FSEL R7, R3, R7, P0 ;  /* 0x0000000703077208 */ /* 0x000fe20000000000 */
[----:B----4-:R-:W-:-:S05]  /*36d0*/  DSETP.GT.AND P0, PT, R4, RZ, PT ;  /* 0x000000ff0400722a */ /* 0x010fca0003f04000 */
[----:B------:R-:W-:-:S10]  /*36e0*/  DADD R2, R4, R6 ;  /* 0x0000000004027229 */ /* 0x000fd40000000006 */
[----:B------:R-:W-:Y:S02]  /*36f0*/  FSEL R4, R2, R6, P0 ;  /* 0x0000000602047208 */ /* 0x000fe40000000000 */
[----:B------:R-:W-:Y:S01]  /*3700*/  FSEL R5, R3, R7, P0 ;  /* 0x0000000703057208 */ /* 0x000fe20000000000 */
[----:B------:R-:W-:-:S05]  /*3710*/  DSETP.GT.AND P0, PT, R10, RZ, PT ;  /* 0x000000ff0a00722a */ /* 0x000fca0003f04000 */
[----:B------:R-:W-:-:S10]  /*3720*/  DADD R2, R10, R4 ;  /* 0x000000000a027229 */ /* 0x000fd40000000004 */
[----:B------:R-:W-:Y:S02]  /*3730*/  FSEL R6, R2, R4, P0 ;  /* 0x0000000402067208 */ /* 0x000fe40000000000 */
[----:B------:R-:W-:Y:S01]  /*3740*/  FSEL R7, R3, R5, P0 ;  /* 0x0000000503077208 */ /* 0x000fe20000000000 */
[----:B------:R-:W-:Y:S06]  /*3750*/  @!P1 BRA `(.L_x_59) ;  /* 0xfffffffc00889947 */ /* 0x000fec000383ffff */
.L_x_56:
[----:B------:R-:W-:Y:S05]  /*3760*/  BSYNC.RECONVERGENT B0 ;  /* 0x0000000000007941 */ /* 0x000fea0003800200 */
.L_x_55:
[----:B------:R-:W1:Y:S01]  /*3770*/  S2UR UR4, SR_CgaCtaId ;  /* 0x00000000000479c3 */ /* 0x000e620000008800 */
[----:B------:R-:W-:Y:S01]  /*3780*/  UMOV UR5, 0x400 ;  /* 0x0000040000057882 */ /* 0x000fe20000000000 */
[----:B------:R-:W-:Y:S01]  /*3790*/  UISETP.GE.U32.AND UP0, UPT, UR43, 0x2, UPT ;  /* 0x000000022b00788c */ /* 0x000fe2000bf06070 */
[----:B------:R-:W-:-:S05]  /*37a0*/  UMOV UR6, 0x400 ;  /* 0x0000040000067882 */ /* 0x000fca0000000000 */
[----:B------:R-:W2:Y:S01]  /*37b0*/  S2UR UR7, SR_CgaCtaId ;  /* 0x00000000000779c3 */ /* 0x000ea20000008800 */
[----:B-1----:R-:W-:-:S06]  /*37c0*/  ULEA UR8, UR4, UR5, 0x18 ;  /* 0x0000000504087291 */ /* 0x002fcc000f8ec0ff */
[----:B0-----:R-:W-:Y:S01]  /*37d0*/  LEA R9, R39, UR8, 0x3 ;  /* 0x0000000827097c11 */ /* 0x001fe2000f8e18ff */
[----:B--2---:R-:W-:-:S04]  /*37e0*/  ULEA UR6, UR7, UR6, 0x18 ;  /* 0x0000000607067291 */ /* 0x004fc8000f8ec0ff */
[----:B------:R0:W-:Y:S01]  /*37f0*/  STS.64 [R9], R6 ;  /* 0x0000000609007388 */ /* 0x0001e20000000a00 */
[----:B------:R-:W-:Y:S06]  /*3800*/  BAR.SYNC.DEFER_BLOCKING 0x0 ;  /* 0x0000000000007b1d */ /* 0x000fec0000010000 */
[----:B------:R-:W-:Y:S05]  /*3810*/  BRA.U !UP0, `(.L_x_60) ;  /* 0x0000000108307547 */ /* 0x000fea000b800000 */
[----:B------:R-:W-:-:S07]  /*3820*/  IMAD.U32 R0, RZ, RZ, UR43 ;  /* 0x0000002bff007e24 */ /* 0x000fce000f8e00ff */
.L_x_61:
[----:B------:R-:W-:-:S04]  /*3830*/  SHF.R.U32.HI R8, RZ, 0x1, R0 ;  /* 0x00000001ff087819 */ /* 0x000fc80000011600 */
[----:B------:R-:W-:-:S13]  /*3840*/  ISETP.GE.U32.AND P0, PT, R39, R8, PT ;  /* 0x000000082700720c */ /* 0x000fda0003f06070 */
[----:B0-----:R-:W-:Y:S01]  /*3850*/  @!P0 LEA R6, R8, R9, 0x3 ;  /* 0x0000000908068211 */ /* 0x001fe200078e18ff */
[----:B------:R-:W-:Y:S04]  /*3860*/  @!P0 LDS.64 R4, [R9] ;  /* 0x0000000009048984 */ /* 0x000fe80000000a00 */
[----:B------:R-:W0:Y:S02]  /*3870*/  @!P0 LDS.64 R2, [R6] ;  /* 0x0000000006028984 */ /* 0x000e240000000a00 */
[----:B0-----:R-:W-:-:S07]  /*3880*/  @!P0 DADD R2, R2, R4 ;  /* 0x0000000002028229 */ /* 0x001fce0000000004 */
[----:B------:R1:W-:Y:S01]  /*3890*/  @!P0 STS.64 [R9], R2 ;  /* 0x0000000209008388 */ /* 0x0003e20000000a00 */
[----:B------:R-:W-:Y:S01]  /*38a0*/  BAR.SYNC.DEFER_BLOCKING 0x0 ;  /* 0x0000000000007b1d */ /* 0x000fe20000010000 */
[----:B------:R-:W-:Y:S01]  /*38b0*/  ISETP.GT.U32.AND P0, PT, R0, 0x3, PT ;  /* 0x000000030000780c */ /* 0x000fe20003f04070 */
[----:B------:R-:W-:-:S12]  /*38c0*/  IMAD.MOV.U32 R0, RZ, RZ, R8 ;  /* 0x000000ffff007224 */ /* 0x000fd800078e0008 */
[----:B-1----:R-:W-:Y:S05]  /*38d0*/  @P0 BRA `(.L_x_61) ;  /* 0xfffffffc00d40947 */ /* 0x002fea000383ffff */
.L_x_60:
[----:B------:R-:W1:Y:S01]  /*38e0*/  LDS.64 R2, [UR6] ;  /* 0x00000006ff027984 */ /* 0x000e620008000a00 */
[----:B------:R-:W-:Y:S01]  /*38f0*/  CS2R R4, SRZ ;  /* 0x0000000000047805 */ /* 0x000fe2000001ff00 */
[----:B-1----:R-:W-:-:S14]  /*3900*/  DSETP.GTU.AND P0, PT, R2, RZ, PT ;  /* 0x000000ff0200722a */ /* 0x002fdc0003f0c000 */
[----:B------:R-:W-:Y:S05]  /*3910*/  @!P0 BRA `(.L_x_62) ;  /* 0x0000001800508947 */ /* 0x000fea0003800000 */
[----:B------:R-:W-:Y:S01]  /*3920*/  ISETP.NE.AND P1, PT, R40, RZ, PT ;  /* 0x000000ff2800720c */ /* 0x000fe20003f25270 */
[----:B------:R-:W1:Y:S01]  /*3930*/  LDCU UR6, c[0x0][0x3b0] ;  /* 0x00007600ff0677ac */ /* 0x000e620008000800 */
[----:B------:R-:W-:Y:S01]  /*3940*/  BSSY.RECONVERGENT B0, `(.L_x_63) ;  /* 0x0000163000007945 */ /* 0x000fe20003800200 */
[----:B------:R-:W-:-:S10]  /*3950*/  CS2R R18, SRZ ;  /* 0x0000000000127805 */ /* 0x000fd4000001ff00 */
[----:B------:R-:W-:Y:S05]  /*3960*/  @P1 BRA `(.L_x_64) ;  /* 0x0000001400801947 */ /* 0x000fea0003800000 */
[----:B------:R-:W-:Y:S01]  /*3970*/  LOP3.LUT R0, R38, 0x1, RZ, 0xc0, !PT ;  /* 0x0000000126007812 */ /* 0x000fe200078ec0ff */
[----:B------:R-:W-:Y:S01]  /*3980*/  BSSY.RECONVERGENT B1, `(.L_x_65) ;  /* 0x0000077000017945 */ /* 0x000fe20003800200 */
[----:B------:R-:W-:Y:S01]  /*3990*/  IMAD.MOV.U32 R41, RZ, RZ, R39 ;  /* 0x000000ffff297224 */ /* 0x000fe200078e0027 */
[----:B------:R-:W-:Y:S02]  /*39a0*/  CS2R R4, SRZ ;  /* 0x0000000000047805 */ /* 0x000fe4000001ff00 */
[----:B------:R-:W-:-:S13]  /*39b0*/  ISETP.NE.U32.AND P0, PT, R0, 0x1, PT ;  /* 0x000000010000780c */ /* 0x000fda0003f05070 */
[----:B------:R-:W-:Y:S05]  /*39c0*/  @!P0 BRA `(.L_x_66) ;  /* 0x0000000400c88947 */ /* 0x000fea0003800000 */
[----:B0-----:R-:W2:Y:S01]  /*39d0*/  LDG.E.64 R6, desc[UR36][R26.64] ;  /* 0x000000241a067981 */ /* 0x001ea2000c1e1b00 */
[----:B------:R-:W-:Y:S01]  /*39e0*/  IMAD.MOV.U32 R41, RZ, RZ, R30 ;  /* 0x000000ffff297224 */ /* 0x000fe200078e001e */
[----:B------:R-:W-:Y:S01]  /*39f0*/  CS2R R18, SRZ ;  /* 0x0000000000127805 */ /* 0x000fe2000001ff00 */
[----:B--2---:R-:W-:-:S14]  /*3a00*/  DSETP.GT.AND P0, PT, R6, RZ, PT ;  /* 0x000000ff0600722a */ /* 0x004fdc0003f04000 */
[----:B------:R-:W-:Y:S05]  /*3a10*/  @!P0 BRA `(.L_x_66) ;  /* 0x0000000400b48947 */ /* 0x000fea0003800000 */
[----:B------:R-:W0:Y:S01]  /*3a20*/  MUFU.RCP64H R5, R3 ;  /* 0x0000000300057308 */ /* 0x000e220000001800 */
[----:B------:R-:W-:Y:S01]  /*3a30*/  IMAD.MOV.U32 R4, RZ, RZ, 0x1 ;  /* 0x00000001ff047424 */ /* 0x000fe200078e00ff */
[----:B------:R-:W-:Y:S01]  /*3a40*/  FSETP.GEU.AND P1, PT, |R7|, 6.5827683646048100446e-37, PT ;  /* 0x036000000700780b */ /* 0x000fe20003f2e200 */
[----:B------:R-:W-:Y:S04]  /*3a50*/  BSSY.RECONVERGENT B2, `(.L_x_67) ;  /* 0x0000012000027945 */ /* 0x000fe80003800200 */
[----:B0-----:R-:W-:-:S08]  /*3a60*/  DFMA R8, -R2, R4, 1 ;  /* 0x3ff000000208742b */ /* 0x001fd00000000104 */
[----:B------:R-:W-:-:S08]  /*3a70*/  DFMA R8, R8, R8, R8 ;  /* 0x000000080808722b */ /* 0x000fd00000000008 */
[----:B------:R-:W-:-:S08]  /*3a80*/  DFMA R8, R4, R8, R4 ;  /* 0x000000080408722b */ /* 0x000fd00000000004 */
[----:B------:R-:W-:-:S08]  /*3a90*/  DFMA R4, -R2, R8, 1 ;  /* 0x3ff000000204742b */ /* 0x000fd00000000108 */
[----:B------:R-:W-:-:S08]  /*3aa0*/  DFMA R4, R8, R4, R8 ;  /* 0x000000040804722b */ /* 0x000fd00000000008 */
[----:B------:R-:W-:-:S08]  /*3ab0*/  DMUL R8, R6, R4 ;  /* 0x0000000406087228 */ /* 0x000fd00000000000 */
[----:B------:R-:W-:-:S08]  /*3ac0*/  DFMA R10, -R2, R8, R6 ;  /* 0x00000008020a722b */ /* 0x000fd00000000106 */
[----:B------:R-:W-:-:S10]  /*3ad0*/  DFMA R4, R4, R10, R8 ;  /* 0x0000000a0404722b */ /* 0x000fd40000000008 */
[----:B------:R-:W-:-:S05]  /*3ae0*/  FFMA R0, RZ, R3, R5 ;  /* 0x00000003ff007223 */ /* 0x000fca0000000005 */
[----:B------:R-:W-:-:S13]  /*3af0*/  FSETP.GT.AND P0, PT, |R0|, 1.469367938527859385e-39, PT ;  /* 0x001000000000780b */ /* 0x000fda0003f04200 */
[----:B------:R-:W-:Y:S05]  /*3b00*/  @P0 BRA P1, `(.L_x_68) ;  /* 0x0000000000180947 */ /* 0x000fea0000800000 */
[----:B------:R-:W-:Y:S01]  /*3b10*/  MOV R8, R2 ;  /* 0x0000000200087202 */ /* 0x000fe20000000f00 */
[----:B------:R-:W-:Y:S01]  /*3b20*/  IMAD.MOV.U32 R9, RZ, RZ, R3 ;  /* 0x000000ffff097224 */ /* 0x000fe200078e0003 */
[----:B------:R-:W-:-:S07]  /*3b30*/  MOV R0, 0x3b50 ;  /* 0x00003b5000007802 */ /* 0x000fce0000000f00 */
[----:B-1---5:R-:W-:Y:S05]  /*3b40*/  CALL.REL.NOINC `($__internal_0_$__cuda_sm20_div_rn_f64_full) ;  /* 0x0000001800787944 */ /* 0x022fea0003c00000 */
[----:B------:R-:W-:Y:S02]  /*3b50*/  IMAD.MOV.U32 R4, RZ, RZ, R12 ;  /* 0x000000ffff047224 */ /* 0x000fe400078e000c */
[----:B------:R-:W-:-:S07]  /*3b60*/  IMAD.MOV.U32 R5, RZ, RZ, R13 ;  /* 0x000000ffff057224 */ /* 0x000fce00078e000d */
.L_x_68:
[----:B-1----:R-:W-:Y:S05]  /*3b70*/  BSYNC.RECONVERGENT B2 ;  /* 0x0000000000027941 */ /* 0x002fea0003800200 */
.L_x_67:
[----:B------:R-:W-:Y:S01]  /*3b80*/  ISETP.GT.AND P0, PT, R5, 0xfffff, PT ;  /* 0x000fffff0500780c */ /* 0x000fe20003f04270 */
[--C-:B------:R-:W-:Y:S01]  /*3b90*/  IMAD.MOV.U32 R6, RZ, RZ, R4.reuse ;  /* 0x000000ffff067224 */ /* 0x100fe200078e0004 */
[----:B------:R-:W-:Y:S01]  /*3ba0*/  MOV R7, R5 ;  /* 0x0000000500077202 */ /* 0x000fe20000000f00 */
[----:B------:R-:W-:Y:S01]  /*3bb0*/  IMAD.MOV.U32 R0, RZ, RZ, R5 ;  /* 0x000000ffff007224 */ /* 0x000fe200078e0005 */
[----:B------:R-:W-:Y:S01]  /*3bc0*/  BSSY.RECONVERGENT B2, `(.L_x_69) ;  /* 0x000004e000027945 */ /* 0x000fe20003800200 */
[----:B------:R-:W-:-:S08]  /*3bd0*/  IMAD.MOV.U32 R12, RZ, RZ, R4 ;  /* 0x000000ffff0c7224 */ /* 0x000fd000078e0004 */
[----:B------:R-:W-:-:S10]  /*3be0*/  @!P0 DMUL R6, R4, 1.80143985094819840000e+16 ;  /* 0x4350000004068828 */ /* 0x000fd40000000000 */
[----:B------:R-:W-:Y:S02]  /*3bf0*/  @!P0 IMAD.MOV.U32 R0, RZ, RZ, R7 ;  /* 0x000000ffff008224 */ /* 0x000fe400078e0007 */
[----:B------:R-:W-:Y:S02]  /*3c00*/  @!P0 IMAD.MOV.U32 R12, RZ, RZ, R6 ;  /* 0x000000ffff0c8224 */ /* 0x000fe400078e0006 */
[----:B------:R-:W-:-:S05]  /*3c10*/  VIADD R8, R0, 0xffffffff ;  /* 0xffffffff00087836 */ /* 0x000fca0000000000 */
[----:B------:R-:W-:-:S13]  /*3c20*/  ISETP.GE.U32.AND P1, PT, R8, 0x7fefffff, PT ;  /* 0x7fefffff0800780c */ /* 0x000fda0003f26070 */
[----:B------:R-:W-:Y:S01]  /*3c30*/  @P1 IMAD.MOV.U32 R8, RZ, RZ, 0x0 ;  /* 0x00000000ff081424 */ /* 0x000fe200078e00ff */
[----:B------:R-:W-:Y:S02]  /*3c40*/  @P1 MOV R9, 0x7ff00000 ;  /* 0x7ff0000000091802 */ /* 0x000fe40000000f00 */
[----:B------:R-:W-:-:S04]  /*3c50*/  @P1 LOP3.LUT P2, RZ, R7, 0x7fffffff, RZ, 0xc0, !PT ;  /* 0x7fffffff07ff1812 */ /* 0x000fc8000784c0ff */
[----:B------:R-:W-:Y:S01]  /*3c60*/  @P1 DFMA R8, R6, R8, +INF ;  /* 0x7ff000000608142b */ /* 0x000fe20000000008 */
[----:B------:R-:W-:Y:S02]  /*3c70*/  IMAD.MOV.U32 R7, RZ, RZ, -0x3ff ;  /* 0xfffffc01ff077424 */ /* 0x000fe400078e00ff */
[----:B------:R-:W-:-:S07]  /*3c80*/  @!P0 IMAD.MOV.U32 R7, RZ, RZ, -0x435 ;  /* 0xfffffbcbff078424 */ /* 0x000fce00078e00ff */
[----:B------:R-:W-:Y:S02]  /*3c90*/  @P1 FSEL R10, R8, RZ, P2 ;  /* 0x000000ff080a1208 */ /* 0x000fe40001000000 */
[----:B------:R-:W-:Y:S01]  /*3ca0*/  @P1 FSEL R11, R9, -QNAN , P2 ;  /* 0xfff00000090b1808 */ /* 0x000fe20001000000 */
[----:B------:R-:W-:Y:S06]  /*3cb0*/  @P1 BRA `(.L_x_70) ;  /* 0x0000000000f81947 */ /* 0x000fec0003800000 */
[----:B------:R-:W-:Y:S01]  /*3cc0*/  LOP3.LUT R6, R0, 0xfffff, RZ, 0xc0, !PT ;  /* 0x000fffff00067812 */ /* 0x000fe200078ec0ff */
[----:B------:R-:W-:Y:S01]  /*3cd0*/  IMAD.MOV.U32 R14, RZ, RZ, RZ ;  /* 0x000000ffff0e7224 */ /* 0x000fe200078e00ff */
[----:B------:R-:W-:Y:S01]  /*3ce0*/  MOV R10, R12 ;  /* 0x0000000c000a7202 */ /* 0x000fe20000000f00 */
[----:B------:R-:W-:Y:S01]  /*3cf0*/  IMAD.MOV.U32 R18, RZ, RZ, -0x748574fc ;  /* 0x8b7a8b04ff127424 */ /* 0x000fe200078e00ff */
[----:B------:R-:W-:Y:S01]  /*3d00*/  LOP3.LUT R11, R6, 0x3ff00000, RZ, 0xfc, !PT ;  /* 0x3ff00000060b7812 */ /* 0x000fe200078efcff */
[----:B------:R-:W-:Y:S01]  /*3d10*/  UMOV UR8, 0x3ae80f1e ;  /* 0x3ae80f1e00087882 */ /* 0x000fe20000000000 */
[----:B------:R-:W-:Y:S01]  /*3d20*/  MOV R19, 0x3ed0ee25 ;  /* 0x3ed0ee2500137802 */ /* 0x000fe20000000f00 */
[----:B------:R-:W-:Y:S01]  /*3d30*/  UMOV UR9, 0x3eb1380b ;  /* 0x3eb1380b00097882 */ /* 0x000fe20000000000 */
[----:B------:R-:W-:Y:S02]  /*3d40*/  ISETP.GE.U32.AND P0, PT, R11, 0x3ff6a09f, PT ;  /* 0x3ff6a09f0b00780c */ /* 0x000fe40003f06070 */
[----:B------:R-:W-:-:S11]  /*3d50*/  LEA.HI R7, R0, R7, RZ, 0xc ;  /* 0x0000000700077211 */ /* 0x000fd600078f60ff */
[----:B------:R-:W-:Y:S02]  /*3d60*/  @P0 VIADD R9, R11, 0xfff00000 ;  /* 0xfff000000b090836 */ /* 0x000fe40000000000 */
[----:B------:R-:W-:Y:S02]  /*3d70*/  @P0 VIADD R7, R7, 0x1 ;  /* 0x0000000107070836 */ /* 0x000fe40000000000 */
[----:B------:R-:W-:-:S03]  /*3d80*/  @P0 IMAD.MOV.U32 R11, RZ, RZ, R9 ;  /* 0x000000ffff0b0224 */ /* 0x000fc600078e0009 */
[----:B------:R-:W-:Y:S01]  /*3d90*/  LOP3.LUT R6, R7, 0x80000000, RZ, 0x3c, !PT ;  /* 0x8000000007067812 */ /* 0x000fe200078e3cff */
[----:B------:R-:W-:Y:S02]  /*3da0*/  IMAD.MOV.U32 R7, RZ, RZ, 0x43300000 ;  /* 0x43300000ff077424 */ /* 0x000fe400078e00ff */
[C---:B-----5:R-:W-:Y:S02]  /*3db0*/  DADD R16, R10.reuse, 1 ;  /* 0x3ff000000a107429 */ /* 0x060fe40000000000 */
[----:B------:R-:W-:-:S04]  /*3dc0*/  DADD R10, R10, -1 ;  /* 0xbff000000a0a7429 */ /* 0x000fc80000000000 */
[----:B------:R-:W0:Y:S02]  /*3dd0*/  MUFU.RCP64H R15, R17 ;  /* 0x00000011000f7308 */ /* 0x000e240000001800 */
[----:B0-----:R-:W-:-:S08]  /*3de0*/  DFMA R8, -R16, R14, 1 ;  /* 0x3ff000001008742b */ /* 0x001fd0000000010e */
[----:B------:R-:W-:-:S08]  /*3df0*/  DFMA R8, R8, R8, R8 ;  /* 0x000000080808722b */ /* 0x000fd00000000008 */
[----:B------:R-:W-:-:S08]  /*3e00*/  DFMA R14, R14, R8, R14 ;  /* 0x000000080e0e722b */ /* 0x000fd0000000000e */
[----:B------:R-:W-:-:S08]  /*3e10*/  DMUL R12, R10, R14 ;  /* 0x0000000e0a0c7228 */ /* 0x000fd00000000000 */
[----:B------:R-:W-:-:S08]  /*3e20*/  DFMA R12, R10, R14, R12 ;  /* 0x0000000e0a0c722b */ /* 0x000fd0000000000c */
[----:B------:R-:W-:-:S08]  /*3e30*/  DMUL R8, R12, R12 ;  /* 0x0000000c0c087228 */ /* 0x000fd00000000000 */
[----:B------:R-:W-:Y:S01]  /*3e40*/  DFMA R16, R8, UR8, R18 ;  /* 0x0000000808107c2b */ /* 0x000fe20008000012 */
[----:B------:R-:W-:Y:S01]  /*3e50*/  UMOV UR8, 0x9f02676f ;  /* 0x9f02676f00087882 */ /* 0x000fe20000000000 */
[----:B------:R-:W-:Y:S01]  /*3e60*/  UMOV UR9, 0x3ef3b266 ;  /* 0x3ef3b26600097882 */ /* 0x000fe20000000000 */
[----:B------:R-:W-:-:S05]  /*3e70*/  DADD R18, R10, -R12 ;  /* 0x000000000a127229 */ /* 0x000fca000000080c */
[----:B------:R-:W-:Y:S01]  /*3e80*/  DFMA R16, R8, R16, UR8 ;  /* 0x0000000808107e2b */ /* 0x000fe20008000010 */
[----:B------:R-:W-:Y:S01]  /*3e90*/  UMOV UR8, 0xa9ab0956 ;  /* 0xa9ab095600087882 */ /* 0x000fe20000000000 */
[----:B------:R-:W-:Y:S01]  /*3ea0*/  UMOV UR9, 0x3f1745cb ;  /* 0x3f1745cb00097882 */ /* 0x000fe20000000000 */
[----:B------:R-:W-:-:S05]  /*3eb0*/  DADD R18, R18, R18 ;  /* 0x0000000012127229 */ /* 0x000fca0000000012 */
[----:B------:R-:W-:Y:S01]  /*3ec0*/  DFMA R16, R8, R16, UR8 ;  /* 0x0000000808107e2b */ /* 0x000fe20008000010 */
[----:B------:R-:W-:Y:S01]  /*3ed0*/  UMOV UR8, 0x2d1b5154 ;  /* 0x2d1b515400087882 */ /* 0x000fe20000000000 */
[----:B------:R-:W-:Y:S01]  /*3ee0*/  UMOV UR9, 0x3f3c71c7 ;  /* 0x3f3c71c700097882 */ /* 0x000fe20000000000 */
[----:B------:R-:W-:-:S05]  /*3ef0*/  DFMA R10, R10, -R12, R18 ;  /* 0x8000000c0a0a722b */ /* 0x000fca0000000012 */
[----:B------:R-:W-:Y:S01]  /*3f00*/  DFMA R16, R8, R16, UR8 ;  /* 0x0000000808107e2b */ /* 0x000fe20008000010 */
[----:B------:R-:W-:Y:S01]  /*3f10*/  UMOV UR8, 0x923be72d ;  /* 0x923be72d00087882 */ /* 0x000fe20000000000 */
[----:B------:R-:W-:Y:S01]  /*3f20*/  UMOV UR9, 0x3f624924 ;  /* 0x3f62492400097882 */ /* 0x000fe20000000000 */
[----:B------:R-:W-:-:S05]  /*3f30*/  DMUL R14, R14, R10 ;  /* 0x0000000a0e0e7228 */ /* 0x000fca0000000000 */
[----:B------:R-:W-:Y:S01]  /*3f40*/  DFMA R16, R8, R16, UR8 ;  /* 0x0000000808107e2b */ /* 0x000fe20008000010 */
[----:B------:R-:W-:Y:S01]  /*3f50*/  UMOV UR8, 0x9999a3c4 ;  /* 0x9999a3c400087882 */ /* 0x000fe20000000000 */
[----:B------:R-:W-:-:S06]  /*3f60*/  UMOV UR9, 0x3f899999 ;  /* 0x3f89999900097882 */ /* 0x000fcc0000000000 */
[----:B------:R-:W-:Y:S01]  /*3f70*/  DFMA R16, R8, R16, UR8 ;  /* 0x0000000808107e2b */ /* 0x000fe20008000010 */
[----:B------:R-:W-:Y:S01]  /*3f80*/  UMOV UR8, 0x80000000 ;  /* 0x8000000000087882 */ /* 0x000fe20000000000 */
[----:B------:R-:W-:Y:S02]  /*3f90*/  UMOV UR9, 0x43300000 ;  /* 0x4330000000097882 */ /* 0x000fe40000000000 */
[----:B------:R-:W-:Y:S01]  /*3fa0*/  DADD R6, R6, -UR8 ;  /* 0x8000000806067e29 */ /* 0x000fe20008000000 */
[----:B------:R-:W-:Y:S01]  /*3fb0*/  UMOV UR8, 0x55555554 ;  /* 0x5555555400087882 */ /* 0x000fe20000000000 */
[----:B------:R-:W-:Y:S02]  /*3fc0*/  UMOV UR9, 0x3fb55555 ;  /* 0x3fb5555500097882 */ /* 0x000fe40000000000 */
[----:B------:R-:W-:Y:S01]  /*3fd0*/  DFMA R16, R8, R16, UR8 ;  /* 0x0000000808107e2b */ /* 0x000fe20008000010 */
[----:B------:R-:W-:Y:S01]  /*3fe0*/  UMOV UR8, 0xfefa39ef ;  /* 0xfefa39ef00087882 */ /* 0x000fe20000000000 */
[----:B------:R-:W-:-:S02]  /*3ff0*/  UMOV UR9, 0x3fe62e42 ;  /* 0x3fe62e4200097882 */ /* 0x000fc40000000000 */
[----:B------:R-:W-:-:S04]  /*4000*/  DFMA R10, R6, UR8, R12 ;  /* 0x00000008060a7c2b */ /* 0x000fc8000800000c */
[----:B------:R-:W-:-:S04]  /*4010*/  DMUL R16, R8, R16 ;  /* 0x0000001008107228 */ /* 0x000fc80000000000 */
[----:B------:R-:W-:Y:S01]  /*4020*/  DFMA R8, R6, -UR8, R10 ;  /* 0x8000000806087c2b */ /* 0x000fe2000800000a */
[----:B------:R-:W-:Y:S01]  /*4030*/  UMOV UR8, 0x3b39803f ;  /* 0x3b39803f00087882 */ /* 0x000fe20000000000 */
[----:B------:R-:W-:Y:S02]  /*4040*/  UMOV UR9, 0x3c7abc9e ;  /* 0x3c7abc9e00097882 */ /* 0x000fe40000000000 */
[----:B------:R-:W-:-:S04]  /*4050*/  DFMA R14, R12, R16, R14 ;  /* 0x000000100c0e722b */ /* 0x000fc8000000000e */
[----:B------:R-:W-:-:S08]  /*4060*/  DADD R8, -R12, R8 ;  /* 0x000000000c087229 */ /* 0x000fd00000000108 */
[----:B------:R-:W-:-:S08]  /*4070*/  DADD R8, R14, -R8 ;  /* 0x000000000e087229 */ /* 0x000fd00000000808 */
[----:B------:R-:W-:-:S08]  /*4080*/  DFMA R8, R6, UR8, R8 ;  /* 0x0000000806087c2b */ /* 0x000fd00008000008 */
[----:B------:R-:W-:-:S11]  /*4090*/  DADD R10, R10, R8 ;  /* 0x000000000a0a7229 */ /* 0x000fd60000000008 */
.L_x_70:
[----:B------:R-:W-:Y:S05]  /*40a0*/  BSYNC.RECONVERGENT B2 ;  /* 0x0000000000027941 */ /* 0x000fea0003800200 */
.L_x_69:
[----:B------:R-:W-:Y:S01]  /*40b0*/  DFMA R4, R10, -R4, RZ ;  /* 0x800000040a04722b */ /* 0x000fe200000000ff */
[----:B------:R-:W-:-:S09]  /*40c0*/  IMAD.MOV.U32 R41, RZ, RZ, R30 ;  /* 0x000000ffff297224 */ /* 0x000fd200078e001e */
[----:B------:R-:W-:Y:S01]  /*40d0*/  IMAD.MOV.U32 R18, RZ, RZ, R4 ;  /* 0x000000ffff127224 */ /* 0x000fe200078e0004 */
[----:B------:R-:W-:-:S07]  /*40e0*/  MOV R19, R5 ;  /* 0x0000000500137202 */ /* 0x000fce0000000f00 */
.L_x_66:
[----:B-1----:R-:W-:Y:S05]  /*40f0*/  BSYNC.RECONVERGENT B1 ;  /* 0x0000000000017941 */ /* 0x002fea0003800200 */
.L_x_65:
[----:B------:R-:W-:-:S13]  /*4100*/  ISETP.NE.AND P0, PT, R38, RZ, PT ;  /* 0x000000ff2600720c */ /* 0x000fda0003f05270 */
[----:B------:R-:W-:Y:S05]  /*4110*/  @!P0 BRA `(.L_x_64) ;  /* 0x0000000c00948947 */ /* 0x000fea0003800000 */
[----:B------:R-:W-:Y:S02]  /*4120*/  IMAD.MOV.U32 R18, RZ, RZ, R4 ;  /* 0x000000ffff127224 */ /* 0x000fe400078e0004 */
[----:B------:R-:W-:-:S07]  /*4130*/  IMAD.MOV.U32 R19, RZ, RZ, R5 ;  /* 0x000000ffff137224 */ /* 0x000fce00078e0005 */
.L_x_84:
[----:B0-----:R-:W-:-:S06]  /*4140*/  IMAD.WIDE.U32 R6, R41, 0x8, R34 ;  /* 0x0000000829067825 */ /* 0x001fcc00078e0022 */
[----:B------:R-:W2:Y:S01]  /*4150*/  LDG.E.64 R6, desc[UR36][R6.64] ;  /* 0x0000002406067981 */ /* 0x000ea2000c1e1b00 */
[----:B------:R-:W-:Y:S01]  /*4160*/  BSSY.RECONVERGENT B1, `(.L_x_71) ;  /* 0x000006d000017945 */ /* 0x000fe20003800200 */
        /* <DEDUP_REMOVED lines=17> */
[----:B------:R-:W-:Y:S01]  /*4280*/  IMAD.MOV.U32 R8, RZ, RZ, R2 ;  /* 0x000000ffff087224 */ /* 0x000fe200078e0002 */
[----:B------:R-:W-:Y:S02]  /*4290*/  MOV R9, R3 ;  /* 0x0000000300097202 */ /* 0x000fe40000000f00 */
[----:B------:R-:W-:-:S07]  /*42a0*/  MOV R0, 0x42c0 ;  /* 0x000042c000007802 */ /* 0x000fce0000000f00 */
[----:B-----5:R-:W-:Y:S05]  /*42b0*/  CALL.REL.NOINC `($__internal_0_$__cuda_sm20_div_rn_f64_full) ;  /* 0x00000010009c7944 */ /* 0x020fea0003c00000 */
[----:B------:R-:W-:Y:S02]  /*42c0*/  IMAD.MOV.U32 R4, RZ, RZ, R12 ;  /* 0x000000ffff047224 */ /* 0x000fe400078e000c */
[----:B------:R-:W-:-:S07]  /*42d0*/  IMAD.MOV.U32 R5, RZ, RZ, R13 ;  /* 0x000000ffff057224 */ /* 0x000fce00078e000d */
.L_x_74:
[----:B------:R-:W-:Y:S05]  /*42e0*/  BSYNC.RECONVERGENT B2 ;  /* 0x0000000000027941 */ /* 0x000fea0003800200 */
.L_x_73:
        /* <DEDUP_REMOVED lines=10> */
[----:B------:R-:W-:Y:S01]  /*4390*/  ISETP.GT.U32.AND P1, PT, R0, 0x7feffffe, PT ;  /* 0x7feffffe0000780c */ /* 0x000fe20003f24070 */
[----:B------:R-:W-:Y:S01]  /*43a0*/  IMAD.MOV.U32 R0, RZ, RZ, -0x3ff ;  /* 0xfffffc01ff007424 */ /* 0x000fe200078e00ff */
[----:B------:R-:W-:-:S11]  /*43b0*/  @!P0 MOV R0, 0xfffffbcb ;  /* 0xfffffbcb00008802 */ /* 0x000fd60000000f00 */
[----:B------:R-:W-:Y:S05]  /*43c0*/  @P1 BRA `(.L_x_76) ;  /* 0x0000000000f81947 */ /* 0x000fea0003800000 */
[C---:B------:R-:W-:Y:S01]  /*43d0*/  LOP3.LUT R6, R9.reuse, 0xfffff, RZ, 0xc0, !PT ;  /* 0x000fffff09067812 */ /* 0x040fe200078ec0ff */
[----:B------:R-:W-:Y:S01]  /*43e0*/  IMAD.MOV.U32 R12, RZ, RZ, RZ ;  /* 0x000000ffff0c7224 */ /* 0x000fe200078e00ff */
[----:B------:R-:W-:Y:S01]  /*43f0*/  UMOV UR8, 0x3ae80f1e ;  /* 0x3ae80f1e00087882 */ /* 0x000fe20000000000 */
[----:B------:R-:W-:Y:S01]  /*4400*/  UMOV UR9, 0x3eb1380b ;  /* 0x3eb1380b00097882 */ /* 0x000fe20000000000 */
[----:B------:R-:W-:Y:S02]  /*4410*/  LOP3.LUT R15, R6, 0x3ff00000, RZ, 0xfc, !PT ;  /* 0x3ff00000060f7812 */ /* 0x000fe400078efcff */
[----:B------:R-:W-:Y:S01]  /*4420*/  LEA.HI R0, R9, R0, RZ, 0xc ;  /* 0x0000000009007211 */ /* 0x000fe200078f60ff */
[----:B------:R-:W-:Y:S01]  /*4430*/  IMAD.MOV.U32 R9, RZ, RZ, 0x43300000 ;  /* 0x43300000ff097424 */ /* 0x000fe200078e00ff */
[----:B------:R-:W-:-:S13]  /*4440*/  ISETP.GE.U32.AND P0, PT, R15, 0x3ff6a09f, PT ;  /* 0x3ff6a09f0f00780c */ /* 0x000fda0003f06070 */
[----:B------:R-:W-:Y:S02]  /*4450*/  @P0 VIADD R7, R15, 0xfff00000 ;  /* 0xfff000000f070836 */ /* 0x000fe40000000000 */
[----:B------:R-:W-:Y:S02]  /*4460*/  @P0 VIADD R0, R0, 0x1 ;  /* 0x0000000100000836 */ /* 0x000fe40000000000 */
[----:B------:R-:W-:-:S03]  /*4470*/  @P0 IMAD.MOV.U32 R15, RZ, RZ, R7 ;  /* 0x000000ffff0f0224 */ /* 0x000fc600078e0007 */
[----:B------:R-:W-:-:S03]  /*4480*/  LOP3.LUT R8, R0, 0x80000000, RZ, 0x3c, !PT ;  /* 0x8000000000087812 */ /* 0x000fc600078e3cff */
[C---:B------:R-:W-:Y:S02]  /*4490*/  DADD R10, R14.reuse, 1 ;  /* 0x3ff000000e0a7429 */ /* 0x040fe40000000000 */
[----:B------:R-:W-:-:S04]  /*44a0*/  DADD R14, R14, -1 ;  /* 0xbff000000e0e7429 */ /* 0x000fc80000000000 */
[----:B------:R-:W0:Y:S02]  /*44b0*/  MUFU.RCP64H R13, R11 ;  /* 0x0000000b000d7308 */ /* 0x000e240000001800 */
[----:B0-----:R-:W-:-:S08]  /*44c0*/  DFMA R6, -R10, R12, 1 ;  /* 0x3ff000000a06742b */ /* 0x001fd0000000010c */
[----:B------:R-:W-:-:S08]  /*44d0*/  DFMA R6, R6, R6, R6 ;  /* 0x000000060606722b */ /* 0x000fd00000000006 */
[----:B------:R-:W-:-:S08]  /*44e0*/  DFMA R12, R12, R6, R12 ;  /* 0x000000060c0c722b */ /* 0x000fd0000000000c */
[----:B------:R-:W-:-:S08]  /*44f0*/  DMUL R6, R14, R12 ;  /* 0x0000000c0e067228 */ /* 0x000fd00000000000 */
[----:B------:R-:W-:-:S08]  /*4500*/  DFMA R6, R14, R12, R6 ;  /* 0x0000000c0e06722b */ /* 0x000fd00000000006 */
[----:B-----5:R-:W-:Y:S02]  /*4510*/  DADD R16, R14, -R6 ;  /* 0x000000000e107229 */ /* 0x020fe40000000806 */
[----:B------:R-:W-:-:S06]  /*4520*/  DMUL R10, R6, R6 ;  /* 0x00000006060a7228 */ /* 0x000fcc0000000000 */
[----:B------:R-:W-:-:S08]  /*4530*/  DADD R16, R16, R16 ;  /* 0x0000000010107229 */ /* 0x000fd00000000010 */
[----:B------:R-:W-:Y:S01]  /*4540*/  DFMA R14, R14, -R6, R16 ;  /* 0x800000060e0e722b */ /* 0x000fe20000000010 */
[----:B------:R-:W-:Y:S01]  /*4550*/  MOV R16, 0x8b7a8b04 ;  /* 0x8b7a8b0400107802 */ /* 0x000fe20000000f00 */
[----:B------:R-:W-:-:S06]  /*4560*/  IMAD.MOV.U32 R17, RZ, RZ, 0x3ed0ee25 ;  /* 0x3ed0ee25ff117424 */ /* 0x000fcc00078e00ff */
[----:B------:R-:W-:Y:S02]  /*4570*/  DMUL R14, R12, R14 ;  /* 0x0000000e0c0e7228 */ /* 0x000fe40000000000 */
[----:B------:R-:W-:Y:S01]  /*4580*/  DFMA R16, R10, UR8, R16 ;  /* 0x000000080a107c2b */ /* 0x000fe20008000010 */
[----:B------:R-:W-:Y:S01]  /*4590*/  UMOV UR8, 0x9f02676f ;  /* 0x9f02676f00087882 */ /* 0x000fe20000000000 */
[----:B------:R-:W-:-:S06]  /*45a0*/  UMOV UR9, 0x3ef3b266 ;  /* 0x3ef3b26600097882 */ /* 0x000fcc0000000000 */
[----:B------:R-:W-:Y:S01]  /*45b0*/  DFMA R16, R10, R16, UR8 ;  /* 0x000000080a107e2b */ /* 0x000fe20008000010 */
        /* <DEDUP_REMOVED lines=20> */
[----:B------:R-:W-:-:S04]  /*4700*/  DMUL R16, R10, R16 ;  /* 0x000000100a107228 */ /* 0x000fc80000000000 */
[----:B------:R-:W-:-:S04]  /*4710*/  DFMA R10, R8, UR8, R6 ;  /* 0x00000008080a7c2b */ /* 0x000fc80008000006 */
[----:B------:R-:W-:-:S04]  /*4720*/  DFMA R14, R6, R16, R14 ;  /* 0x00000010060e722b */ /* 0x000fc8000000000e */
[----:B------:R-:W-:Y:S01]  /*4730*/  DFMA R12, R8, -UR8, R10 ;  /* 0x80000008080c7c2b */ /* 0x000fe2000800000a */
[----:B------:R-:W-:Y:S01]  /*4740*/  UMOV UR8, 0x3b39803f ;  /* 0x3b39803f00087882 */ /* 0x000fe20000000000 */
[----:B------:R-:W-:-:S06]  /*4750*/  UMOV UR9, 0x3c7abc9e ;  /* 0x3c7abc9e00097882 */ /* 0x000fcc0000000000 */
[----:B------:R-:W-:-:S08]  /*4760*/  DADD R12, -R6, R12 ;  /* 0x00000000060c7229 */ /* 0x000fd0000000010c */
[----:B------:R-:W-:-:S08]  /*4770*/  DADD R12, R14, -R12 ;  /* 0x000000000e0c7229 */ /* 0x000fd0000000080c */
[----:B------:R-:W-:-:S08]  /*4780*/  DFMA R12, R8, UR8, R12 ;  /* 0x00000008080c7c2b */ /* 0x000fd0000800000c */
[----:B------:R-:W-:Y:S01]  /*4790*/  DADD R10, R10, R12 ;  /* 0x000000000a0a7229 */ /* 0x000fe2000000000c */
[----:B------:R-:W-:Y:S10]  /*47a0*/  BRA `(.L_x_77) ;  /* 0x0000000000187947 */ /* 0x000ff40003800000 */
.L_x_76:
[----:B------:R-:W-:Y:S01]  /*47b0*/  IMAD.MOV.U32 R8, RZ, RZ, 0x0 ;  /* 0x00000000ff087424 */ /* 0x000fe200078e00ff */
[----:B------:R-:W-:Y:S02]  /*47c0*/  MOV R9, 0x7ff00000 ;  /* 0x7ff0000000097802 */ /* 0x000fe40000000f00 */
[----:B------:R-:W-:-:S04]  /*47d0*/  LOP3.LUT P0, RZ, R7, 0x7fffffff, RZ, 0xc0, !PT ;  /* 0x7fffffff07ff7812 */ /* 0x000fc8000780c0ff */
[----:B------:R-:W-:-:S10]  /*47e0*/  DFMA R8, R6, R8, +INF ;  /* 0x7ff000000608742b */ /* 0x000fd40000000008 */
[----:B------:R-:W-:Y:S02]  /*47f0*/  FSEL R10, R8, RZ, P0 ;  /* 0x000000ff080a7208 */ /* 0x000fe40000000000 */
[----:B------:R-:W-:-:S07]  /*4800*/  FSEL R11, R9, -QNAN , P0 ;  /* 0xfff00000090b7808 */ /* 0x000fce0000000000 */
.L_x_77:
[----:B------:R-:W-:Y:S05]  /*4810*/  BSYNC.RECONVERGENT B2 ;  /* 0x0000000000027941 */ /* 0x000fea0003800200 */
.L_x_75:
[----:B------:R-:W-:-:S11]  /*4820*/  DFMA R18, R10, -R4, R18 ;  /* 0x800000040a12722b */ /* 0x000fd60000000012 */
.L_x_72:
[----:B------:R-:W-:Y:S05]  /*4830*/  BSYNC.RECONVERGENT B1 ;  /* 0x0000000000017941 */ /* 0x000fea0003800200 */
.L_x_71:
[----:B------:R-:W-:-:S04]  /*4840*/  VIADD R41, R41, UR43 ;  /* 0x0000002b29297c36 */ /* 0x000fc80008000000 */
[----:B------:R-:W-:-:S06]  /*4850*/  IMAD.WIDE.U32 R6, R41, 0x8, R34 ;  /* 0x0000000829067825 */ /* 0x000fcc00078e0022 */
        /* <DEDUP_REMOVED lines=20> */
[----:B------:R-:W-:Y:S01]  /*49a0*/  MOV R0, 0x49d0 ;  /* 0x000049d000007802 */ /* 0x000fe20000000f00 */
[----:B------:R-:W-:-:S07]  /*49b0*/  IMAD.MOV.U32 R9, RZ, RZ, R3 ;  /* 0x000000ffff097224 */ /* 0x000fce00078e0003 */
[----:B-----5:R-:W-:Y:S05]  /*49c0*/  CALL.REL.NOINC `($__internal_0_$__cuda_sm20_div_rn_f64_full) ;  /* 0x0000000800d87944 */ /* 0x020fea0003c00000 */
[----:B------:R-:W-:Y:S01]  /*49d0*/  MOV R4, R12 ;  /* 0x0000000c00047202 */ /* 0x000fe20000000f00 */
[----:B------:R-:W-:-:S07]  /*49e0*/  IMAD.MOV.U32 R5, RZ, RZ, R13 ;  /* 0x000000ffff057224 */ /* 0x000fce00078e000d */
.L_x_81:
[----:B------:R-:W-:Y:S05]  /*49f0*/  BSYNC.RECONVERGENT B2 ;  /* 0x0000000000027941 */ /* 0x000fea0003800200 */
.L_x_80:
[----:B------:R-:W-:Y:S01]  /*4a00*/  ISETP.GT.AND P0, PT, R5, 0xfffff, PT ;  /* 0x000fffff0500780c */ /* 0x000fe20003f04270 */
[--C-:B------:R-:W-:Y:S01]  /*4a10*/  IMAD.MOV.U32 R6, RZ, RZ, R4.reuse ;  /* 0x000000ffff067224 */ /* 0x100fe200078e0004 */
[----:B------:R-:W-:Y:S01]  /*4a20*/  BSSY.RECONVERGENT B2, `(.L_x_82) ;  /* 0x000004f000027945 */ /* 0x000fe20003800200 */
[--C-:B------:R-:W-:Y:S02]  /*4a30*/  IMAD.MOV.U32 R7, RZ, RZ, R5.reuse ;  /* 0x000000ffff077224 */ /* 0x100fe400078e0005 */
[----:B------:R-:W-:Y:S02]  /*4a40*/  IMAD.MOV.U32 R0, RZ, RZ, R5 ;  /* 0x000000ffff007224 */ /* 0x000fe400078e0005 */
[----:B------:R-:W-:-:S06]  /*4a50*/  IMAD.MOV.U32 R14, RZ, RZ, R4 ;  /* 0x000000ffff0e7224 */ /* 0x000fcc00078e0004 */
[----:B------:R-:W-:-:S10]  /*4a60*/  @!P0 DMUL R6, R4, 1.80143985094819840000e+16 ;  /* 0x4350000004068828 */ /* 0x000fd40000000000 */
[----:B------:R-:W-:Y:S01]  /*4a70*/  @!P0 MOV R0, R7 ;  /* 0x0000000700008202 */ /* 0x000fe20000000f00 */
[----:B------:R-:W-:-:S04]  /*4a80*/  @!P0 IMAD.MOV.U32 R14, RZ, RZ, R6 ;  /* 0x000000ffff0e8224 */ /* 0x000fc800078e0006 */
[----:B------:R-:W-:-:S05]  /*4a90*/  VIADD R8, R0, 0xffffffff ;  /* 0xffffffff00087836 */ /* 0x000fca0000000000 */
[----:B------:R-:W-:-:S13]  /*4aa0*/  ISETP.GE.U32.AND P1, PT, R8, 0x7fefffff, PT ;  /* 0x7fefffff0800780c */ /* 0x000fda0003f26070 */
[----:B------:R-:W-:Y:S01]  /*4ab0*/  @P1 IMAD.MOV.U32 R8, RZ, RZ, 0x0 ;  /* 0x00000000ff081424 */ /* 0x000fe200078e00ff */
[----:B------:R-:W-:Y:S01]  /*4ac0*/  @P1 LOP3.LUT P2, RZ, R7, 0x7fffffff, RZ, 0xc0, !PT ;  /* 0x7fffffff07ff1812 */ /* 0x000fe2000784c0ff */
[----:B------:R-:W-:-:S06]  /*4ad0*/  @P1 IMAD.MOV.U32 R9, RZ, RZ, 0x7ff00000 ;  /* 0x7ff00000ff091424 */ /* 0x000fcc00078e00ff */
[----:B------:R-:W-:-:S10]  /*4ae0*/  @P1 DFMA R8, R6, R8, +INF ;  /* 0x7ff000000608142b */ /* 0x000fd40000000008 */
[----:B------:R-:W-:Y:S02]  /*4af0*/  @P1 FSEL R11, R9, -QNAN , P2 ;  /* 0xfff00000090b1808 */ /* 0x000fe40001000000 */
[----:B------:R-:W-:Y:S01]  /*4b00*/  MOV R9, 0xfffffc01 ;  /* 0xfffffc0100097802 */ /* 0x000fe20000000f00 */
[----:B------:R-:W-:Y:S01]  /*4b10*/  @!P0 IMAD.MOV.U32 R9, RZ, RZ, -0x435 ;  /* 0xfffffbcbff098424 */ /* 0x000fe200078e00ff */
[----:B------:R-:W-:Y:S01]  /*4b20*/  @P1 FSEL R10, R8, RZ, P2 ;  /* 0x000000ff080a1208 */ /* 0x000fe20001000000 */
[----:B------:R-:W-:Y:S06]  /*4b30*/  @P1 BRA `(.L_x_83) ;  /* 0x0000000000f41947 */ /* 0x000fec0003800000 */
[----:B------:R-:W-:Y:S01]  /*4b40*/  LOP3.LUT R6, R0, 0xfffff, RZ, 0xc0, !PT ;  /* 0x000fffff00067812 */ /* 0x000fe200078ec0ff */
[----:B------:R-:W-:Y:S01]  /*4b50*/  UMOV UR8, 0x3ae80f1e ;  /* 0x3ae80f1e00087882 */ /* 0x000fe20000000000 */
[----:B------:R-:W-:Y:S01]  /*4b60*/  MOV R12, RZ ;  /* 0x000000ff000c7202 */ /* 0x000fe20000000f00 */
[----:B------:R-:W-:Y:S01]  /*4b70*/  UMOV UR9, 0x3eb1380b ;  /* 0x3eb1380b00097882 */ /* 0x000fe20000000000 */
[----:B------:R-:W-:Y:S02]  /*4b80*/  LOP3.LUT R15, R6, 0x3ff00000, RZ, 0xfc, !PT ;  /* 0x3ff00000060f7812 */ /* 0x000fe400078efcff */
[----:B------:R-:W-:Y:S02]  /*4b90*/  LEA.HI R9, R0, R9, RZ, 0xc ;  /* 0x0000000900097211 */ /* 0x000fe400078f60ff */
[----:B------:R-:W-:-:S13]  /*4ba0*/  ISETP.GE.U32.AND P0, PT, R15, 0x3ff6a09f, PT ;  /* 0x3ff6a09f0f00780c */ /* 0x000fda0003f06070 */
[----:B------:R-:W-:Y:S02]  /*4bb0*/  @P0 VIADD R7, R15, 0xfff00000 ;  /* 0xfff000000f070836 */ /* 0x000fe40000000000 */
[----:B------:R-:W-:Y:S02]  /*4bc0*/  @P0 VIADD R9, R9, 0x1 ;  /* 0x0000000109090836 */ /* 0x000fe40000000000 */
[----:B------:R-:W-:-:S03]  /*4bd0*/  @P0 IMAD.MOV.U32 R15, RZ, RZ, R7 ;  /* 0x000000ffff0f0224 */ /* 0x000fc600078e0007 */
[----:B------:R-:W-:Y:S01]  /*4be0*/  LOP3.LUT R8, R9, 0x80000000, RZ, 0x3c, !PT ;  /* 0x8000000009087812 */ /* 0x000fe200078e3cff */
[----:B------:R-:W-:Y:S02]  /*4bf0*/  IMAD.MOV.U32 R9, RZ, RZ, 0x43300000 ;  /* 0x43300000ff097424 */ /* 0x000fe400078e00ff */
        /* <DEDUP_REMOVED lines=12> */
[----:B------:R-:W-:Y:S02]  /*4cc0*/  IMAD.MOV.U32 R16, RZ, RZ, -0x748574fc ;  /* 0x8b7a8b04ff107424 */ /* 0x000fe400078e00ff */
[----:B------:R-:W-:-:S05]  /*4cd0*/  IMAD.MOV.U32 R17, RZ, RZ, 0x3ed0ee25 ;  /* 0x3ed0ee25ff117424 */ /* 0x000fca00078e00ff */
        /* <DEDUP_REMOVED lines=34> */
[----:B------:R-:W-:-:S11]  /*4f00*/  DADD R10, R10, R12 ;  /* 0x000000000a0a7229 */ /* 0x000fd6000000000c */
.L_x_83:
[----:B------:R-:W-:Y:S05]  /*4f10*/  BSYNC.RECONVERGENT B2 ;  /* 0x0000000000027941 */ /* 0x000fea0003800200 */
.L_x_82:
[----:B------:R-:W-:-:S11]  /*4f20*/  DFMA R18, R10, -R4, R18 ;  /* 0x800000040a12722b */ /* 0x000fd60000000012 */
.L_x_79:
[----:B------:R-:W-:Y:S05]  /*4f30*/  BSYNC.RECONVERGENT B1 ;  /* 0x0000000000017941 */ /* 0x000fea0003800200 */
.L_x_78:
[----:B------:R-:W-:-:S04]  /*4f40*/  IADD3 R41, PT, PT, R41, UR43, RZ ;  /* 0x0000002b29297c10 */ /* 0x000fc8000fffe0ff */
[----:B------:R-:W-:-:S13]  /*4f50*/  ISETP.GE.AND P0, PT, R41, UR6, PT ;  /* 0x0000000629007c0c */ /* 0x000fda000bf06270 */
[----:B------:R-:W-:Y:S05]  /*4f60*/  @!P0 BRA `(.L_x_84) ;  /* 0xfffffff000748947 */ /* 0x000fea000383ffff */
.L_x_64:
[----:B-1----:R-:W-:Y:S05]  /*4f70*/  BSYNC.RECONVERGENT B0 ;  /* 0x0000000000007941 */ /* 0x002fea0003800200 */
.L_x_63:
[----:B------:R-:W1:Y:S01]  /*4f80*/  LDCU UR6, c[0x0][0x3b0] ;  /* 0x00007600ff0677ac */ /* 0x000e620008000800 */
[----:B------:R-:W-:Y:S01]  /*4f90*/  IMAD.MOV.U32 R2, RZ, RZ, 0x1 ;  /* 0x00000001ff027424 */ /* 0x000fe200078e00ff */
[----:B------:R-:W-:-:S04]  /*4fa0*/  UIADD3 UR5, UPT, UPT, UR5, 0x800, URZ ;  /* 0x0000080005057890 */ /* 0x000fc8000fffe0ff */
[----:B------:R-:W-:-:S03]  /*4fb0*/  ULEA UR5, UR4, UR5, 0x18 ;  /* 0x0000000504057291 */ /* 0x000fc6000f8ec0ff */
[----:B------:R-:W-:-:S03]  /*4fc0*/  UMOV UR4, 0x400 ;  /* 0x0000040000047882 */ /* 0x000fc60000000000 */
[----:B------:R-:W-:Y:S01]  /*4fd0*/  LEA R13, R39, UR5, 0x3 ;  /* 0x00000005270d7c11 */ /* 0x000fe2000f8e18ff */
[----:B-1----:R-:W1:Y:S01]  /*4fe0*/  I2F.F64 R4, UR6 ;  /* 0x0000000600047d12 */ /* 0x002e620008201c00 */
[----:B------:R-:W2:Y:S03]  /*4ff0*/  S2UR UR6, SR_CgaCtaId ;  /* 0x00000000000679c3 */ /* 0x000ea60000008800 */
[----:B------:R3:W-:Y:S04]  /*5000*/  STS.64 [R13], R18 ;  /* 0x000000120d007388 */ /* 0x0007e80000000a00 */
[----:B-1----:R-:W1:Y:S01]  /*5010*/  MUFU.RCP64H R3, R5 ;  /* 0x0000000500037308 */ /* 0x002e620000001800 */
[----:B--2---:R-:W-:Y:S01]  /*5020*/  ULEA UR4, UR6, UR4, 0x18 ;  /* 0x0000000406047291 */ /* 0x004fe2000f8ec0ff */
[----:B-1----:R-:W-:Y:S01]  /*5030*/  DFMA R10, -R4, R2, 1 ;  /* 0x3ff00000040a742b */ /* 0x002fe20000000102 */
[----:B------:R-:W-:Y:S06]  /*5040*/  BAR.SYNC.DEFER_BLOCKING 0x0 ;  /* 0x0000000000007b1d */ /* 0x000fec0000010000 */
[----:B---3--:R-:W-:Y:S05]  /*5050*/  BRA.U !UP0, `(.L_x_85) ;  /* 0x0000000108307547 */ /* 0x008fea000b800000 */
[----:B------:R-:W-:-:S07]  /*5060*/  IMAD.U32 R0, RZ, RZ, UR43 ;  /* 0x0000002bff007e24 */ /* 0x000fce000f8e00ff */
.L_x_86:
[----:B------:R-:W-:-:S04]  /*5070*/  SHF.R.U32.HI R14, RZ, 0x1, R0 ;  /* 0x00000001ff0e7819 */ /* 0x000fc80000011600 */
[----:B------:R-:W-:-:S13]  /*5080*/  ISETP.GE.U32.AND P0, PT, R39, R14, PT ;  /* 0x0000000e2700720c */ /* 0x000fda0003f06070 */
[----:B------:R-:W-:Y:S01]  /*5090*/  @!P0 IMAD R12, R14, 0x8, R13 ;  /* 0x000000080e0c8824 */ /* 0x000fe200078e020d */
[----:B0-----:R-:W-:Y:S04]  /*50a0*/  @!P0 LDS.64 R8, [R13] ;  /* 0x000000000d088984 */ /* 0x001fe80000000a00 */
[----:B------:R-:W0:Y:S02]  /*50b0*/  @!P0 LDS.64 R6, [R12] ;  /* 0x000000000c068984 */ /* 0x000e240000000a00 */
[----:B0-----:R-:W-:-:S07]  /*50c0*/  @!P0 DADD R6, R6, R8 ;  /* 0x0000000006068229 */ /* 0x001fce0000000008 */
[----:B------:R1:W-:Y:S01]  /*50d0*/  @!P0 STS.64 [R13], R6 ;  /* 0x000000060d008388 */ /* 0x0003e20000000a00 */
[----:B------:R-:W-:Y:S01]  /*50e0*/  BAR.SYNC.DEFER_BLOCKING 0x0 ;  /* 0x0000000000007b1d */ /* 0x000fe20000010000 */
[----:B------:R-:W-:Y:S01]  /*50f0*/  ISETP.GT.U32.AND P0, PT, R0, 0x3, PT ;  /* 0x000000030000780c */ /* 0x000fe20003f04070 */
[----:B------:R-:W-:-:S12]  /*5100*/  IMAD.MOV.U32 R0, RZ, RZ, R14 ;  /* 0x000000ffff007224 */ /* 0x000fd800078e000e */
[----:B-1----:R-:W-:Y:S05]  /*5110*/  @P0 BRA `(.L_x_86) ;  /* 0xfffffffc00d40947 */ /* 0x002fea000383ffff */
.L_x_85:
[----:B0-----:R-:W0:Y:S01]  /*5120*/  LDS.64 R6, [UR4+0x800] ;  /* 0x00080004ff067984 */ /* 0x001e220008000a00 */
[----:B------:R-:W-:-:S08]  /*5130*/  DFMA R10, R10, R10, R10 ;  /* 0x0000000a0a0a722b */ /* 0x000fd0000000000a */
[----:B------:R-:W-:-:S08]  /*5140*/  DFMA R10, R2, R10, R2 ;  /* 0x0000000a020a722b */ /* 0x000fd00000000002 */
[----:B------:R-:W-:-:S08]  /*5150*/  DFMA R2, -R4, R10, 1 ;  /* 0x3ff000000402742b */ /* 0x000fd0000000010a */
[----:B------:R-:W-:-:S08]  /*5160*/  DFMA R2, R10, R2, R10 ;  /* 0x000000020a02722b */ /* 0x000fd0000000000a */
[----:B0-----:R-:W-:Y:S01]  /*5170*/  DMUL R8, R6, R2 ;  /* 0x0000000206087228 */ /* 0x001fe20000000000 */
[----:B------:R-:W-:-:S07]  /*5180*/  FSETP.GEU.AND P1, PT, |R7|, 6.5827683646048100446e-37, PT ;  /* 0x036000000700780b */ /* 0x000fce0003f2e200 */
        /* <DEDUP_REMOVED lines=8> */
[----:B-----5:R-:W-:Y:S05]  /*5210*/  CALL.REL.NOINC `($__internal_0_$__cuda_sm20_div_rn_f64_full) ;  /* 0x0000000000c47944 */ /* 0x020fea0003c00000 */
[----:B------:R-:W-:Y:S02]  /*5220*/  IMAD.MOV.U32 R2, RZ, RZ, R12 ;  /* 0x000000ffff027224 */ /* 0x000fe400078e000c */
[----:B------:R-:W-:-:S07]  /*5230*/  IMAD.MOV.U32 R3, RZ, RZ, R13 ;  /* 0x000000ffff037224 */ /* 0x000fce00078e000d */
.L_x_87:
[----:B------:R-:W-:Y:S01]  /*5240*/  IMAD.MOV.U32 R4, RZ, RZ, R2 ;  /* 0x000000ffff047224 */ /* 0x000fe200078e0002 */
[----:B------:R-:W-:-:S07]  /*5250*/  MOV R5, R3 ;  /* 0x0000000300057202 */ /* 0x000fce0000000f00 */
.L_x_62:
[----:B------:R-:W-:Y:S01]  /*5260*/  ISETP.NE.AND P0, PT, R39, RZ, PT ;  /* 0x000000ff2700720c */ /* 0x000fe20003f05270 */
[----:B------:R-:W-:-:S12]  /*5270*/  BSSY.RECONVERGENT B0, `(.L_x_88) ;  /* 0x0000010000007945 */ /* 0x000fd80003800200 */
[----:B------:R-:W-:Y:S05]  /*5280*/  @P0 BRA `(.L_x_89) ;  /* 0x0000000000380947 */ /* 0x000fea0003800000 */
[----:B------:R-:W1:Y:S01]  /*5290*/  S2UR UR5, SR_CgaCtaId ;  /* 0x00000000000579c3 */ /* 0x000e620000008800 */
[----:B------:R-:W-:Y:S02]  /*52a0*/  UMOV UR4, 0x400 ;  /* 0x0000040000047882 */ /* 0x000fe40000000000 */
[----:B-1----:R-:W-:Y:S01]  /*52b0*/  ULEA UR4, UR5, UR4, 0x18 ;  /* 0x0000000405047291 */ /* 0x002fe2000f8ec0ff */
[----:B------:R-:W0:Y:S08]  /*52c0*/  LDCU UR5, c[0x0][0x3c8] ;  /* 0x00007900ff0577ac */ /* 0x000e300008000800 */
[----:B------:R-:W1:Y:S04]  /*52d0*/  LDS R0, [UR4+0x1008] ;  /* 0x00100804ff007984 */ /* 0x000e680008000800 */
[----:B------:R-:W2:Y:S04]  /*52e0*/  LDS.64 R2, [UR4+0x1000] ;  /* 0x00100004ff027984 */ /* 0x000ea80008000a00 */
[----:B------:R3:W-:Y:S01]  /*52f0*/  STS.64 [UR4+0x1000], R4 ;  /* 0x00100004ff007988 */ /* 0x0007e20008000a04 */
[----:B0-----:R-:W0:Y:S01]  /*5300*/  F2F.F64.F32 R6, UR5 ;  /* 0x0000000500067d10 */ /* 0x001e220008201800 */
[----:B-1----:R-:W-:Y:S01]  /*5310*/  ISETP.NE.AND P0, PT, R0, -0x1, PT ;  /* 0xffffffff0000780c */ /* 0x002fe20003f05270 */
[----:B------:R-:W-:Y:S01]  /*5320*/  IMAD.MOV.U32 R0, RZ, RZ, 0x1 ;  /* 0x00000001ff007424 */ /* 0x000fe200078e00ff */
[----:B--2---:R-:W-:-:S11]  /*5330*/  DADD R2, -R2, R4 ;  /* 0x0000000002027229 */ /* 0x004fd60000000104 */
[----:B0-----:R-:W-:-:S14]  /*5340*/  DSETP.GTU.OR P0, PT, |R2|, R6, P0 ;  /* 0x000000060200722a */ /* 0x001fdc000070c600 */
[----:B------:R3:W-:Y:S04]  /*5350*/  @!P0 STS [UR4+0x1008], R29 ;  /* 0x0010081dff008988 */ /* 0x0007e80008000804 */
[----:B------:R3:W-:Y:S02]  /*5360*/  @!P0 STS.U8 [UR4+0x100c], R0 ;  /* 0x00100c00ff008988 */ /* 0x0007e40008000004 */
.L_x_89:
[----:B------:R-:W-:Y:S05]  /*5370*/  BSYNC.RECONVERGENT B0 ;  /* 0x0000000000007941 */ /* 0x000fea0003800200 */
.L_x_88:
[----:B------:R-:W1:Y:S08]  /*5380*/  S2UR UR5, SR_CgaCtaId ;  /* 0x00000000000579c3 */ /* 0x000e700000008800 */
[----:B------:R-:W-:Y:S06]  /*5390*/  BAR.SYNC.DEFER_BLOCKING 0x0 ;  /* 0x0000000000007b1d */ /* 0x000fec0000010000 */
[----:B------:R-:W-:-:S02]  /*53a0*/  UMOV UR4, 0x400 ;  /* 0x0000040000047882 */ /* 0x000fc40000000000 */
[----:B-1----:R-:W-:-:S09]  /*53b0*/  ULEA UR4, UR5, UR4, 0x18 ;  /* 0x0000000405047291 */ /* 0x002fd2000f8ec0ff */
[----:B---3--:R-:W1:Y:S02]  /*53c0*/  LDS.U8 R0, [UR4+0x100c] ;  /* 0x00100c04ff007984 */ /* 0x008e640008000000 */
[----:B-1----:R-:W-:-:S13]  /*53d0*/  ISETP.EQ.AND P0, PT, R0, RZ, PT ;  /* 0x000000ff0000720c */ /* 0x002fda0003f02270 */
.L_x_54:
[----:B------:R-:W3:Y:S01]  /*53e0*/  LDCU UR4, c[0x0][0x3c0] ;  /* 0x00007800ff0477ac */ /* 0x000ee20008000800 */
[----:B------:R-:W-:-:S05]  /*53f0*/  VIADD R29, R29, 0x1 ;  /* 0x000000011d1d7836 */ /* 0x000fca0000000000 */
[----:B---3--:R-:W-:-:S13]  /*5400*/  ISETP.LT.AND P1, PT, R29, UR4, PT ;  /* 0x000000041d007c0c */ /* 0x008fda000bf21270 */
[----:B------:R-:W-:Y:S05]  /*5410*/  @P0 BRA P1, `(.L_x_90) ;  /* 0xffffffb0006c0947 */ /* 0x000fea000083ffff */
.L_x_0:
[----:B------:R-:W-:-:S13]  /*5420*/  ISETP.NE.AND P0, PT, R39, RZ, PT ;  /* 0x000000ff2700720c */ /* 0x000fda0003f05270 */
[----:B------:R-:W-:Y:S05]  /*5430*/  @P0 EXIT ;  /* 0x000000000000094d */ /* 0x000fea0003800000 */
[----:B------:R-:W3:Y:S01]  /*5440*/  S2UR UR5, SR_CgaCtaId ;  /* 0x00000000000579c3 */ /* 0x000ee20000008800 */
[----:B------:R-:W-:Y:S02]  /*5450*/  UMOV UR4, 0x400 ;  /* 0x0000040000047882 */ /* 0x000fe40000000000 */
[----:B---3--:R-:W-:-:S09]  /*5460*/  ULEA UR4, UR5, UR4, 0x18 ;  /* 0x0000000405047291 */ /* 0x008fd2000f8ec0ff */
[----:B0-----:R-:W0:Y:S02]  /*5470*/  LDS R0, [UR4+0x1008] ;  /* 0x00100804ff007984 */ /* 0x001e240008000800 */
[----:B0-----:R-:W-:-:S13]  /*5480*/  ISETP.GE.AND P0, PT, R0, RZ, PT ;  /* 0x000000ff0000720c */ /* 0x001fda0003f06270 */
[----:B------:R-:W0:Y:S01]  /*5490*/  @P0 LDC.64 R2, c[0x0][0x3a0] ;  /* 0x0000e800ff020b82 */ /* 0x000e220000000a00 */
[----:B------:R-:W-:Y:S01]  /*54a0*/  @P0 I2FP.F32.U32 R5, R0 ;  /* 0x0000000000050245 */ /* 0x000fe20000201000 */
[----:B0-----:R-:W-:-:S05]  /*54b0*/  @P0 IMAD.WIDE.U32 R2, R28, 0x4, R2 ;  /* 0x000000041c020825 */ /* 0x001fca00078e0002 */
[----:B------:R0:W-:Y:S01]  /*54c0*/  @P0 STG.E desc[UR36][R2.64], R5 ;  /* 0x0000000502000986 */ /* 0x0001e2000c101924 */
[----:B------:R-:W-:Y:S05]  /*54d0*/  @P0 EXIT ;  /* 0x000000000000094d */ /* 0x000fea0003800000 */
[----:B0-----:R-:W0:Y:S01]  /*54e0*/  LDC.64 R2, c[0x0][0x3a0] ;  /* 0x0000e800ff027b82 */ /* 0x001e220000000a00 */
[----:B------:R-:W-:Y:S02]  /*54f0*/  IMAD.MOV.U32 R5, RZ, RZ, -0x368bdc10 ;  /* 0xc97423f0ff057424 */ /* 0x000fe400078e00ff */
[----:B0-----:R-:W-:-:S05]  /*5500*/  IMAD.WIDE.U32 R2, R28, 0x4, R2 ;  /* 0x000000041c027825 */ /* 0x001fca00078e0002 */
[----:B------:R-:W-:Y:S01]  /*5510*/  STG.E desc[UR36][R2.64], R5 ;  /* 0x0000000502007986 */ /* 0x000fe2000c101924 */
[----:B------:R-:W-:Y:S05]  /*5520*/  EXIT ;  /* 0x000000000000794d */ /* 0x000fea0003800000 */
        .weak           $__internal_0_$__cuda_sm20_div_rn_f64_full
        .type           $__internal_0_$__cuda_sm20_div_rn_f64_full,@function
        .size           $__internal_0_$__cuda_sm20_div_rn_f64_full,(.L_x_97 - $__internal_0_$__cuda_sm20_div_rn_f64_full)
$__internal_0_$__cuda_sm20_div_rn_f64_full:
[----:B------:R-:W-:Y:S01]  /*5530*/  MOV R5, R7 ;  /* 0x0000000700057202 */ /* 0x000fe20000000f00 */
[----:B------:R-:W-:Y:S01]  /*5540*/  IMAD.MOV.U32 R4, RZ, RZ, R6 ;  /* 0x000000ffff047224 */ /* 0x000fe200078e0006 */
[----:B------:R-:W-:Y:S01]  /*5550*/  FSETP.GEU.AND P0, PT, |R9|, 1.469367938527859385e-39, PT ;  /* 0x001000000900780b */ /* 0x000fe20003f0e200 */
[----:B------:R-:W-:Y:S01]  /*5560*/  IMAD.MOV.U32 R21, RZ, RZ, 0x1ca00000 ;  /* 0x1ca00000ff157424 */ /* 0x000fe200078e00ff */
[----:B------:R-:W-:Y:S01]  /*5570*/  FSETP.GEU.AND P2, PT, |R5|, 1.469367938527859385e-39, PT ;  /* 0x001000000500780b */ /* 0x000fe20003f4e200 */
[----:B------:R-:W-:Y:S01]  /*5580*/  IMAD.MOV.U32 R10, RZ, RZ, R4 ;  /* 0x000000ffff0a7224 */ /* 0x000fe200078e0004 */
[----:B------:R-:W-:Y:S01]  /*5590*/  LOP3.LUT R6, R9, 0x800fffff, RZ, 0xc0, !PT ;  /* 0x800fffff09067812 */ /* 0x000fe200078ec0ff */
[----:B------:R-:W-:Y:S01]  /*55a0*/  BSSY B3, `(.L_x_91) ;  /* 0x0000052000037945 */ /* 0x000fe20003800000 */
[----:B------:R-:W-:Y:S02]  /*55b0*/  LOP3.LUT R20, R5, 0x7ff00000, RZ, 0xc0, !PT ;  /* 0x7ff0000005147812 */ /* 0x000fe400078ec0ff */
[----:B------:R-:W-:Y:S01]  /*55c0*/  LOP3.LUT R7, R6, 0x3ff00000, RZ, 0xfc, !PT ;  /* 0x3ff0000006077812 */ /* 0x000fe200078efcff */
[----:B------:R-:W-:Y:S01]  /*55d0*/  IMAD.MOV.U32 R6, RZ, RZ, R8 ;  /* 0x000000ffff067224 */ /* 0x000fe200078e0008 */
[----:B------:R-:W-:-:S02]  /*55e0*/  LOP3.LUT R31, R9, 0x7ff00000, RZ, 0xc0, !PT ;  /* 0x7ff00000091f7812 */ /* 0x000fc400078ec0ff */
[----:B------:R-:W-:Y:S01]  /*55f0*/  MOV R14, 0x1 ;  /* 0x00000001000e7802 */ /* 0x000fe20000000f00 */
[----:B------:R-:W-:Y:S01]  /*5600*/  @!P0 DMUL R6, R8, 8.98846567431157953865e+307 ;  /* 0x7fe0000008068828 */ /* 0x000fe20000000000 */
[----:B------:R-:W-:Y:S01]  /*5610*/  ISETP.GE.U32.AND P1, PT, R20, R31, PT ;  /* 0x0000001f1400720c */ /* 0x000fe20003f26070 */
[----:B------:R-:W-:Y:S01]  /*5620*/  @!P2 IMAD.MOV.U32 R12, RZ, RZ, RZ ;  /* 0x000000ffff0ca224 */ /* 0x000fe200078e00ff */
[----:B------:R-:W-:-:S03]  /*5630*/  @!P2 LOP3.LUT R11, R9, 0x7ff00000, RZ, 0xc0, !PT ;  /* 0x7ff00000090ba812 */ /* 0x000fc600078ec0ff */
[----:B------:R-:W0:Y:S01]  /*5640*/  MUFU.RCP64H R15, R7 ;  /* 0x00000007000f7308 */ /* 0x000e220000001800 */
[----:B------:R-:W-:Y:S02]  /*5650*/  @!P2 ISETP.GE.U32.AND P3, PT, R20, R11, PT ;  /* 0x0000000b1400a20c */ /* 0x000fe40003f66070 */
[C---:B------:R-:W-:Y:S02]  /*5660*/  SEL R11, R21.reuse, 0x63400000, !P1 ;  /* 0x63400000150b7807 */ /* 0x040fe40004800000 */
[----:B------:R-:W-:Y:S02]  /*5670*/  @!P2 SEL R13, R21, 0x63400000, !P3 ;  /* 0x63400000150da807 */ /* 0x000fe40005800000 */
[--C-:B------:R-:W-:Y:S02]  /*5680*/  LOP3.LUT R11, R11, 0x800fffff, R5.reuse, 0xf8, !PT ;  /* 0x800fffff0b0b7812 */ /* 0x100fe400078ef805 */
[----:B------:R-:W-:Y:S02]  /*5690*/  @!P2 LOP3.LUT R13, R13, 0x80000000, R5, 0xf8, !PT ;  /* 0x800000000d0da812 */ /* 0x000fe400078ef805 */
[----:B------:R-:W-:-:S02]  /*56a0*/  @!P0 LOP3.LUT R31, R7, 0x7ff00000, RZ, 0xc0, !PT ;  /* 0x7ff00000071f8812 */ /* 0x000fc400078ec0ff */
[----:B------:R-:W-:-:S06]  /*56b0*/  @!P2 LOP3.LUT R13, R13, 0x100000, RZ, 0xfc, !PT ;  /* 0x001000000d0da812 */ /* 0x000fcc00078efcff */
[----:B------:R-:W-:Y:S02]  /*56c0*/  @!P2 DFMA R10, R10, 2, -R12 ;  /* 0x400000000a0aa82b */ /* 0x000fe4000000080c */
[----:B0-----:R-:W-:-:S08]  /*56d0*/  DFMA R12, R14, -R6, 1 ;  /* 0x3ff000000e0c742b */ /* 0x001fd00000000806 */
[----:B------:R-:W-:-:S08]  /*56e0*/  DFMA R12, R12, R12, R12 ;  /* 0x0000000c0c0c722b */ /* 0x000fd0000000000c */
[----:B------:R-:W-:-:S08]  /*56f0*/  DFMA R12, R14, R12, R14 ;  /* 0x0000000c0e0c722b */ /* 0x000fd0000000000e */
[----:B------:R-:W-:-:S08]  /*5700*/  DFMA R14, R12, -R6, 1 ;  /* 0x3ff000000c0e742b */ /* 0x000fd00000000806 */
[----:B------:R-:W-:-:S08]  /*5710*/  DFMA R12, R12, R14, R12 ;  /* 0x0000000e0c0c722b */ /* 0x000fd0000000000c */
[----:B------:R-:W-:-:S08]  /*5720*/  DMUL R14, R12, R10 ;  /* 0x0000000a0c0e7228 */ /* 0x000fd00000000000 */
[----:B------:R-:W-:-:S08]  /*5730*/  DFMA R16, R14, -R6, R10 ;  /* 0x800000060e10722b */ /* 0x000fd0000000000a */
[----:B------:R-:W-:Y:S01]  /*5740*/  DFMA R16, R12, R16, R14 ;  /* 0x000000100c10722b */ /* 0x000fe2000000000e */
[----:B------:R-:W-:Y:S01]  /*5750*/  IMAD.MOV.U32 R14, RZ, RZ, R20 ;  /* 0x000000ffff0e7224 */ /* 0x000fe200078e0014 */
[----:B------:R-:W-:-:S05]  /*5760*/  @!P2 LOP3.LUT R14, R11, 0x7ff00000, RZ, 0xc0, !PT ;  /* 0x7ff000000b0ea812 */ /* 0x000fca00078ec0ff */
[----:B------:R-:W-:-:S05]  /*5770*/  VIADD R12, R14, 0xffffffff ;  /* 0xffffffff0e0c7836 */ /* 0x000fca0000000000 */
[----:B------:R-:W-:Y:S01]  /*5780*/  ISETP.GT.U32.AND P0, PT, R12, 0x7feffffe, PT ;  /* 0x7feffffe0c00780c */ /* 0x000fe20003f04070 */
[----:B------:R-:W-:-:S05]  /*5790*/  VIADD R12, R31, 0xffffffff ;  /* 0xffffffff1f0c7836 */ /* 0x000fca0000000000 */
[----:B------:R-:W-:-:S13]  /*57a0*/  ISETP.GT.U32.OR P0, PT, R12, 0x7feffffe, P0 ;  /* 0x7feffffe0c00780c */ /* 0x000fda0000704470 */
[----:B------:R-:W-:Y:S05]  /*57b0*/  @P0 BRA `(.L_x_92) ;  /* 0x00000000006c0947 */ /* 0x000fea0003800000 */
[----:B------:R-:W-:Y:S01]  /*57c0*/  LOP3.LUT R5, R9, 0x7ff00000, RZ, 0xc0, !PT ;  /* 0x7ff0000009057812 */ /* 0x000fe200078ec0ff */
[----:B------:R-:W-:-:S03]  /*57d0*/  IMAD.MOV.U32 R4, RZ, RZ, RZ ;  /* 0x000000ffff047224 */ /* 0x000fc600078e00ff */
[CC--:B------:R-:W-:Y:S02]  /*57e0*/  ISETP.GE.U32.AND P0, PT, R20.reuse, R5.reuse, PT ;  /* 0x000000051400720c */ /* 0x0c0fe40003f06070 */
[----:B------:R-:W-:Y:S02]  /*57f0*/  VIADDMNMX R20, R20, -R5, 0xb9600000, !PT ;  /* 0xb960000014147446 */ /* 0x000fe40007800905 */
[----:B------:R-:W-:Y:S02]  /*5800*/  SEL R21, R21, 0x63400000, !P0 ;  /* 0x6340000015157807 */ /* 0x000fe40004000000 */
[----:B------:R-:W-:-:S05]  /*5810*/  VIMNMX R14, PT, PT, R20, 0x46a00000, PT ;  /* 0x46a00000140e7848 */ /* 0x000fca0003fe0100 */
[----:B------:R-:W-:-:S05]  /*5820*/  IMAD.IADD R14, R14, 0x1, -R21 ;  /* 0x000000010e0e7824 */ /* 0x000fca00078e0a15 */
[----:B------:R-:W-:-:S06]  /*5830*/  IADD3 R5, PT, PT, R14, 0x7fe00000, RZ ;  /* 0x7fe000000e057810 */ /* 0x000fcc0007ffe0ff */
[----:B------:R-:W-:-:S10]  /*5840*/  DMUL R12, R16, R4 ;  /* 0x00000004100c7228 */ /* 0x000fd40000000000 */
[----:B------:R-:W-:-:S13]  /*5850*/  FSETP.GTU.AND P0, PT, |R13|, 1.469367938527859385e-39, PT ;  /* 0x001000000d00780b */ /* 0x000fda0003f0c200 */
[----:B------:R-:W-:Y:S05]  /*5860*/  @P0 BRA `(.L_x_93) ;  /* 0x0000000000940947 */ /* 0x000fea0003800000 */
[----:B------:R-:W-:-:S06]  /*5870*/  DFMA R6, R16, -R6, R10 ;  /* 0x800000061006722b */ /* 0x000fcc000000000a */
[----:B------:R-:W-:-:S04]  /*5880*/  IMAD.MOV.U32 R6, RZ, RZ, RZ ;  /* 0x000000ffff067224 */ /* 0x000fc800078e00ff */
[C---:B------:R-:W-:Y:S02]  /*5890*/  FSETP.NEU.AND P0, PT, R7.reuse, RZ, PT ;  /* 0x000000ff0700720b */ /* 0x040fe40003f0d000 */
[----:B------:R-:W-:-:S04]  /*58a0*/  LOP3.LUT R9, R7, 0x80000000, R9, 0x48, !PT ;  /* 0x8000000007097812 */ /* 0x000fc800078e4809 */
[----:B------:R-:W-:-:S07]  /*58b0*/  LOP3.LUT R7, R9, R5, RZ, 0xfc, !PT ;  /* 0x0000000509077212 */ /* 0x000fce00078efcff */
[----:B------:R-:W-:Y:S05]  /*58c0*/  @!P0 BRA `(.L_x_93) ;  /* 0x00000000007c8947 */ /* 0x000fea0003800000 */
[----:B------:R-:W-:Y:S01]  /*58d0*/  IMAD.MOV R5, RZ, RZ, -R14 ;  /* 0x000000ffff057224 */ /* 0x000fe200078e0a0e */
[----:B------:R-:W-:Y:S01]  /*58e0*/  DMUL.RP R6, R16, R6 ;  /* 0x0000000610067228 */ /* 0x000fe20000008000 */
[----:B------:R-:W-:-:S06]  /*58f0*/  IMAD.MOV.U32 R4, RZ, RZ, RZ ;  /* 0x000000ffff047224 */ /* 0x000fcc00078e00ff */
[----:B------:R-:W-:-:S03]  /*5900*/  DFMA R4, R12, -R4, R16 ;  /* 0x800000040c04722b */ /* 0x000fc60000000010 */
[----:B------:R-:W-:-:S03]  /*5910*/  LOP3.LUT R9, R7, R9, RZ, 0x3c, !PT ;  /* 0x0000000907097212 */ /* 0x000fc600078e3cff */
[----:B------:R-:W-:-:S04]  /*5920*/  IADD3 R4, PT, PT, -R14, -0x43300000, RZ ;  /* 0xbcd000000e047810 */ /* 0x000fc80007ffe1ff */
[----:B------:R-:W-:-:S04]  /*5930*/  FSETP.NEU.AND P0, PT, |R5|, R4, PT ;  /* 0x000000040500720b */ /* 0x000fc80003f0d200 */
[----:B------:R-:W-:Y:S02]  /*5940*/  FSEL R12, R6, R12, !P0 ;  /* 0x0000000c060c7208 */ /* 0x000fe40004000000 */
[----:B------:R-:W-:Y:S01]  /*5950*/  FSEL R13, R9, R13, !P0 ;  /* 0x0000000d090d7208 */ /* 0x000fe20004000000 */
[----:B------:R-:W-:Y:S06]  /*5960*/  BRA `(.L_x_93) ;  /* 0x0000000000547947 */ /* 0x000fec0003800000 */
.L_x_92:
[----:B------:R-:W-:-:S14]  /*5970*/  DSETP.NAN.AND P0, PT, R4, R4, PT ;  /* 0x000000040400722a */ /* 0x000fdc0003f08000 */
[----:B------:R-:W-:Y:S05]  /*5980*/  @P0 BRA `(.L_x_94) ;  /* 0x0000000000440947 */ /* 0x000fea0003800000 */
[----:B------:R-:W-:-:S14]  /*5990*/  DSETP.NAN.AND P0, PT, R8, R8, PT ;  /* 0x000000080800722a */ /* 0x000fdc0003f08000 */
[----:B------:R-:W-:Y:S05]  /*59a0*/  @P0 BRA `(.L_x_95) ;  /* 0x0000000000300947 */ /* 0x000fea0003800000 */
[----:B------:R-:W-:Y:S01]  /*59b0*/  ISETP.NE.AND P0, PT, R14, R31, PT ;  /* 0x0000001f0e00720c */ /* 0x000fe20003f05270 */
[----:B------:R-:W-:Y:S01]  /*59c0*/  IMAD.MOV.U32 R13, RZ, RZ, -0x80000 ;  /* 0xfff80000ff0d7424 */ /* 0x000fe200078e00ff */
[----:B------:R-:W-:-:S11]  /*59d0*/  MOV R12, 0x0 ;  /* 0x00000000000c7802 */ /* 0x000fd60000000f00 */
[----:B------:R-:W-:Y:S05]  /*59e0*/  @!P0 BRA `(.L_x_93) ;  /* 0x0000000000348947 */ /* 0x000fea0003800000 */
[----:B------:R-:W-:Y:S02]  /*59f0*/  ISETP.NE.AND P0, PT, R14, 0x7ff00000, PT ;  /* 0x7ff000000e00780c */ /* 0x000fe40003f05270 */
[----:B------:R-:W-:Y:S02]  /*5a00*/  LOP3.LUT R13, R5, 0x80000000, R9, 0x48, !PT ;  /* 0x80000000050d7812 */ /* 0x000fe400078e4809 */
[----:B------:R-:W-:-:S13]  /*5a10*/  ISETP.EQ.OR P0, PT, R31, RZ, !P0 ;  /* 0x000000ff1f00720c */ /* 0x000fda0004702670 */
[----:B------:R-:W-:Y:S01]  /*5a20*/  @P0 LOP3.LUT R4, R13, 0x7ff00000, RZ, 0xfc, !PT ;  /* 0x7ff000000d040812 */ /* 0x000fe200078efcff */
[----:B------:R-:W-:Y:S02]  /*5a30*/  @!P0 IMAD.MOV.U32 R12, RZ, RZ, RZ ;  /* 0x000000ffff0c8224 */ /* 0x000fe400078e00ff */
[----:B------:R-:W-:Y:S02]  /*5a40*/  @P0 IMAD.MOV.U32 R12, RZ, RZ, RZ ;  /* 0x000000ffff0c0224 */ /* 0x000fe400078e00ff */
[----:B------:R-:W-:Y:S01]  /*5a50*/  @P0 IMAD.MOV.U32 R13, RZ, RZ, R4 ;  /* 0x000000ffff0d0224 */ /* 0x000fe200078e0004 */
[----:B------:R-:W-:Y:S06]  /*5a60*/  BRA `(.L_x_93) ;  /* 0x0000000000147947 */ /* 0x000fec0003800000 */
.L_x_95:
[----:B------:R-:W-:Y:S02]  /*5a70*/  LOP3.LUT R13, R9, 0x80000, RZ, 0xfc, !PT ;  /* 0x00080000090d7812 */ /* 0x000fe400078efcff */
[----:B------:R-:W-:Y:S01]  /*5a80*/  MOV R12, R8 ;  /* 0x00000008000c7202 */ /* 0x000fe20000000f00 */
[----:B------:R-:W-:Y:S06]  /*5a90*/  BRA `(.L_x_93) ;  /* 0x0000000000087947 */ /* 0x000fec0003800000 */
.L_x_94:
[----:B------:R-:W-:Y:S01]  /*5aa0*/  LOP3.LUT R13, R5, 0x80000, RZ, 0xfc, !PT ;  /* 0x00080000050d7812 */ /* 0x000fe200078efcff */
[----:B------:R-:W-:-:S07]  /*5ab0*/  IMAD.MOV.U32 R12, RZ, RZ, R4 ;  /* 0x000000ffff0c7224 */ /* 0x000fce00078e0004 */
.L_x_93:
[----:B------:R-:W-:Y:S05]  /*5ac0*/  BSYNC B3 ;  /* 0x0000000000037941 */ /* 0x000fea0003800000 */
.L_x_91:
[----:B------:R-:W-:Y:S02]  /*5ad0*/  IMAD.MOV.U32 R4, RZ, RZ, R0 ;  /* 0x000000ffff047224 */ /* 0x000fe400078e0000 */
[----:B------:R-:W-:-:S04]  /*5ae0*/  IMAD.MOV.U32 R5, RZ, RZ, 0x0 ;  /* 0x00000000ff057424 */ /* 0x000fc800078e00ff */
[----:B------:R-:W-:Y:S05]  /*5af0*/  RET.REL.NODEC R4 `(sepal_simulation) ;  /* 0xffffffa404407950 */ /* 0x000fea0003c3ffff */
.L_x_96:
[----:B------:R-:W-:-:S00]  /*5b00*/  BRA `(.L_x_96) ;  /* 0xfffffffc00fc7947 */ /* 0x000fc0000383ffff */
[----:B------:R-:W-:-:S00]  /*5b10*/  NOP ;  /* 0x0000000000007918 */ /* 0x000fc00000000000 */
        /* <DEDUP_REMOVED lines=14> */
.L_x_97:


//--------------------- .nv.global.init           --------------------------
	.section	.nv.global.init,"aw",@progbits
.nv.global.init:
	.type		$str$1,@object
	.size		$str$1,($str - $str$1)
$str$1:
        /*0000*/ 	.byte	0x47, 0x65, 0x6e, 0x65, 0x20, 0x25, 0x64, 0x2c, 0x20, 0x69, 0x74, 0x65, 0x72, 0x20, 0x25, 0x64
        /*0010*/ 	.byte	0x2c, 0x20, 0x73, 0x61, 0x74, 0x5f, 0x6e, 0x6f, 0x64, 0x65, 0x20, 0x25, 0x64, 0x3a, 0x20, 0x63
        /*0020*/ 	.byte	0x65, 0x6e, 0x74, 0x65, 0x72, 0x3d, 0x25, 0x65, 0x2c, 0x20, 0x6e, 0x65, 0x69, 0x67, 0x68, 0x62
        /*0030*/ 	.byte	0x6f, 0x72, 0x5f, 0x73, 0x75, 0x6d, 0x3d, 0x25, 0x65, 0x0a, 0x00
	.type		$str,@object
	.size		$str,(.L_0 - $str)
$str:
        /*003b*/ 	.byte	0x47, 0x65, 0x6e, 0x65, 0x20, 0x25, 0x64, 0x2c, 0x20, 0x69, 0x74, 0x65, 0x72, 0x20, 0x25, 0x64
        /*004b*/ 	.byte	0x2c, 0x20, 0x73, 0x61, 0x74, 0x5f, 0x6e, 0x6f, 0x64, 0x65, 0x20, 0x25, 0x64, 0x2c, 0x20, 0x6e
        /*005b*/ 	.byte	0x65, 0x69, 0x67, 0x68, 0x62, 0x6f, 0x72, 0x20, 0x25, 0x64, 0x3a, 0x20, 0x69, 0x64, 0x78, 0x3d
        /*006b*/ 	.byte	0x25, 0x64, 0x2c, 0x20, 0x76, 0x61, 0x6c, 0x3d, 0x25, 0x65, 0x0a, 0x00
.L_0:


//--------------------- .nv.shared.sepal_simulation --------------------------
	.section	.nv.shared.sepal_simulation,"aw",@nobits
	.sectionflags	@""
	.align	8
.nv.shared.sepal_simulation:
	.zero		5133


//--------------------- .nv.shared.reserved.0     --------------------------
	.section	.nv.shared.reserved.0,"aw",@nobits
	.weak		__nv_reservedSMEM_offset_0_alias
	.size		__nv_reservedSMEM_offset_0_alias, 0, 64
	.other		__nv_reservedSMEM_offset_0_alias,@"STO_CUDA_RESERVED_SHARED STV_DEFAULT"
__nv_reservedSMEM_offset_0_alias:
	.zero		0
	.zero		64


//--------------------- .nv.constant0.sepal_simulation --------------------------
	.section	.nv.constant0.sepal_simulation,"a",@progbits
	.sectionflags	@""
	.align	4
.nv.constant0.sepal_simulation:
	.zero		973


//--------------------- SYMBOLS --------------------------

	.type		.nv.reservedSmem.offset0,@object
	.size		.nv.reservedSmem.offset0,0x4
	.type		.nv.reservedSmem.cap,@object
	.size		.nv.reservedSmem.cap,0x4
	.type		vprintf,@function
